//
// Generated by NVIDIA NVVM Compiler
//
// Compiler Build ID: CL-36424714
// Cuda compilation tools, release 13.0, V13.0.88
// Based on NVVM 20.0.0
//

.version 9.0
.target sm_100
.address_size 64

	// .globl	_Z15MaxPoolingFunctPiS_iiii

.visible .entry _Z15MaxPoolingFunctPiS_iiii(
	.param .u64 .ptr .align 1 _Z15MaxPoolingFunctPiS_iiii_param_0,
	.param .u64 .ptr .align 1 _Z15MaxPoolingFunctPiS_iiii_param_1,
	.param .u32 _Z15MaxPoolingFunctPiS_iiii_param_2,
	.param .u32 _Z15MaxPoolingFunctPiS_iiii_param_3,
	.param .u32 _Z15MaxPoolingFunctPiS_iiii_param_4,
	.param .u32 _Z15MaxPoolingFunctPiS_iiii_param_5
)
{
	.reg .pred 	%p<15>;
	.reg .b32 	%r<209>;
	.reg .b64 	%rd<120>;

	ld.param.u64 	%rd2, [_Z15MaxPoolingFunctPiS_iiii_param_0];
	ld.param.u64 	%rd3, [_Z15MaxPoolingFunctPiS_iiii_param_1];
	ld.param.u32 	%r39, [_Z15MaxPoolingFunctPiS_iiii_param_2];
	ld.param.u32 	%r36, [_Z15MaxPoolingFunctPiS_iiii_param_3];
	ld.param.u32 	%r37, [_Z15MaxPoolingFunctPiS_iiii_param_4];
	ld.param.u32 	%r38, [_Z15MaxPoolingFunctPiS_iiii_param_5];
	mov.u32 	%r40, %tid.x;
	mov.u32 	%r41, %ctaid.x;
	mov.u32 	%r42, %ntid.x;
	mad.lo.s32 	%r1, %r41, %r42, %r40;
	mov.u32 	%r43, %tid.y;
	mov.u32 	%r44, %ctaid.y;
	mov.u32 	%r45, %ntid.y;
	mad.lo.s32 	%r2, %r44, %r45, %r43;
	setp.ge.s32 	%p1, %r2, %r39;
	setp.lt.s32 	%p2, %r1, 0;
	setp.ge.s32 	%p3, %r1, %r36;
	or.pred  	%p4, %p1, %p3;
	or.pred  	%p5, %p4, %p2;
	@%p5 bra 	$L__BB0_16;
	cvta.to.global.u64 	%rd4, %rd2;
	mul.lo.s32 	%r46, %r2, %r36;
	shl.b32 	%r47, %r46, 2;
	shl.b32 	%r48, %r1, 1;
	add.s32 	%r49, %r47, %r48;
	mul.wide.s32 	%rd5, %r49, 4;
	add.s64 	%rd1, %rd4, %rd5;
	ld.global.u32 	%r208, [%rd1];
	mul.lo.s32 	%r4, %r37, %r37;
	setp.lt.u32 	%p6, %r4, 2;
	@%p6 bra 	$L__BB0_15;
	add.s32 	%r5, %r4, -1;
	add.s32 	%r52, %r4, -2;
	and.b32  	%r6, %r5, 15;
	setp.lt.u32 	%p7, %r52, 15;
	mov.b32 	%r200, 1;
	@%p7 bra 	$L__BB0_6;
	and.b32  	%r7, %r5, -16;
	mov.b32 	%r194, 0;
$L__BB0_4:
	.pragma "nounroll";
	add.s32 	%r54, %r194, 1;
	div.s32 	%r55, %r54, %r37;
	mad.lo.s32 	%r56, %r55, %r38, %r54;
	mul.wide.s32 	%rd6, %r56, 4;
	add.s64 	%rd7, %rd1, %rd6;
	ld.global.u32 	%r57, [%rd7];
	max.s32 	%r58, %r208, %r57;
	add.s32 	%r59, %r194, 2;
	div.s32 	%r60, %r59, %r37;
	mul.lo.s32 	%r61, %r60, %r38;
	cvt.s64.s32 	%rd8, %r61;
	cvt.s64.s32 	%rd9, %r54;
	add.s64 	%rd10, %rd8, %rd9;
	shl.b64 	%rd11, %rd10, 2;
	add.s64 	%rd12, %rd1, %rd11;
	ld.global.u32 	%r62, [%rd12+4];
	max.s32 	%r63, %r58, %r62;
	add.s32 	%r64, %r194, 3;
	div.s32 	%r65, %r64, %r37;
	mul.lo.s32 	%r66, %r65, %r38;
	cvt.s64.s32 	%rd13, %r66;
	add.s64 	%rd14, %rd13, %rd9;
	shl.b64 	%rd15, %rd14, 2;
	add.s64 	%rd16, %rd1, %rd15;
	ld.global.u32 	%r67, [%rd16+8];
	max.s32 	%r68, %r63, %r67;
	add.s32 	%r69, %r194, 4;
	div.s32 	%r70, %r69, %r37;
	mul.lo.s32 	%r71, %r70, %r38;
	cvt.s64.s32 	%rd17, %r71;
	add.s64 	%rd18, %rd17, %rd9;
	shl.b64 	%rd19, %rd18, 2;
	add.s64 	%rd20, %rd1, %rd19;
	ld.global.u32 	%r72, [%rd20+12];
	max.s32 	%r73, %r68, %r72;
	add.s32 	%r74, %r194, 5;
	div.s32 	%r75, %r74, %r37;
	mul.lo.s32 	%r76, %r75, %r38;
	cvt.s64.s32 	%rd21, %r76;
	add.s64 	%rd22, %rd21, %rd9;
	shl.b64 	%rd23, %rd22, 2;
	add.s64 	%rd24, %rd1, %rd23;
	ld.global.u32 	%r77, [%rd24+16];
	max.s32 	%r78, %r73, %r77;
	add.s32 	%r79, %r194, 6;
	div.s32 	%r80, %r79, %r37;
	mul.lo.s32 	%r81, %r80, %r38;
	cvt.s64.s32 	%rd25, %r81;
	add.s64 	%rd26, %rd25, %rd9;
	shl.b64 	%rd27, %rd26, 2;
	add.s64 	%rd28, %rd1, %rd27;
	ld.global.u32 	%r82, [%rd28+20];
	max.s32 	%r83, %r78, %r82;
	add.s32 	%r84, %r194, 7;
	div.s32 	%r85, %r84, %r37;
	mul.lo.s32 	%r86, %r85, %r38;
	cvt.s64.s32 	%rd29, %r86;
	add.s64 	%rd30, %rd29, %rd9;
	shl.b64 	%rd31, %rd30, 2;
	add.s64 	%rd32, %rd1, %rd31;
	ld.global.u32 	%r87, [%rd32+24];
	max.s32 	%r88, %r83, %r87;
	add.s32 	%r89, %r194, 8;
	div.s32 	%r90, %r89, %r37;
	mul.lo.s32 	%r91, %r90, %r38;
	cvt.s64.s32 	%rd33, %r91;
	add.s64 	%rd34, %rd33, %rd9;
	shl.b64 	%rd35, %rd34, 2;
	add.s64 	%rd36, %rd1, %rd35;
	ld.global.u32 	%r92, [%rd36+28];
	max.s32 	%r93, %r88, %r92;
	add.s32 	%r94, %r194, 9;
	div.s32 	%r95, %r94, %r37;
	mul.lo.s32 	%r96, %r95, %r38;
	cvt.s64.s32 	%rd37, %r96;
	add.s64 	%rd38, %rd37, %rd9;
	shl.b64 	%rd39, %rd38, 2;
	add.s64 	%rd40, %rd1, %rd39;
	ld.global.u32 	%r97, [%rd40+32];
	max.s32 	%r98, %r93, %r97;
	add.s32 	%r99, %r194, 10;
	div.s32 	%r100, %r99, %r37;
	mul.lo.s32 	%r101, %r100, %r38;
	cvt.s64.s32 	%rd41, %r101;
	add.s64 	%rd42, %rd41, %rd9;
	shl.b64 	%rd43, %rd42, 2;
	add.s64 	%rd44, %rd1, %rd43;
	ld.global.u32 	%r102, [%rd44+36];
	max.s32 	%r103, %r98, %r102;
	add.s32 	%r104, %r194, 11;
	div.s32 	%r105, %r104, %r37;
	mul.lo.s32 	%r106, %r105, %r38;
	cvt.s64.s32 	%rd45, %r106;
	add.s64 	%rd46, %rd45, %rd9;
	shl.b64 	%rd47, %rd46, 2;
	add.s64 	%rd48, %rd1, %rd47;
	ld.global.u32 	%r107, [%rd48+40];
	max.s32 	%r108, %r103, %r107;
	add.s32 	%r109, %r194, 12;
	div.s32 	%r110, %r109, %r37;
	mul.lo.s32 	%r111, %r110, %r38;
	cvt.s64.s32 	%rd49, %r111;
	add.s64 	%rd50, %rd49, %rd9;
	shl.b64 	%rd51, %rd50, 2;
	add.s64 	%rd52, %rd1, %rd51;
	ld.global.u32 	%r112, [%rd52+44];
	max.s32 	%r113, %r108, %r112;
	add.s32 	%r114, %r194, 13;
	div.s32 	%r115, %r114, %r37;
	mul.lo.s32 	%r116, %r115, %r38;
	cvt.s64.s32 	%rd53, %r116;
	add.s64 	%rd54, %rd53, %rd9;
	shl.b64 	%rd55, %rd54, 2;
	add.s64 	%rd56, %rd1, %rd55;
	ld.global.u32 	%r117, [%rd56+48];
	max.s32 	%r118, %r113, %r117;
	add.s32 	%r119, %r194, 14;
	div.s32 	%r120, %r119, %r37;
	mul.lo.s32 	%r121, %r120, %r38;
	cvt.s64.s32 	%rd57, %r121;
	add.s64 	%rd58, %rd57, %rd9;
	shl.b64 	%rd59, %rd58, 2;
	add.s64 	%rd60, %rd1, %rd59;
	ld.global.u32 	%r122, [%rd60+52];
	max.s32 	%r123, %r118, %r122;
	add.s32 	%r124, %r194, 15;
	div.s32 	%r125, %r124, %r37;
	mul.lo.s32 	%r126, %r125, %r38;
	cvt.s64.s32 	%rd61, %r126;
	add.s64 	%rd62, %rd61, %rd9;
	shl.b64 	%rd63, %rd62, 2;
	add.s64 	%rd64, %rd1, %rd63;
	ld.global.u32 	%r127, [%rd64+56];
	max.s32 	%r128, %r123, %r127;
	add.s32 	%r194, %r194, 16;
	div.s32 	%r129, %r194, %r37;
	mul.lo.s32 	%r130, %r129, %r38;
	cvt.s64.s32 	%rd65, %r130;
	add.s64 	%rd66, %rd65, %rd9;
	shl.b64 	%rd67, %rd66, 2;
	add.s64 	%rd68, %rd1, %rd67;
	ld.global.u32 	%r131, [%rd68+60];
	max.s32 	%r208, %r128, %r131;
	setp.ne.s32 	%p8, %r194, %r7;
	@%p8 bra 	$L__BB0_4;
	add.s32 	%r200, %r194, 1;
$L__BB0_6:
	setp.eq.s32 	%p9, %r6, 0;
	@%p9 bra 	$L__BB0_15;
	and.b32  	%r16, %r5, 7;
	setp.lt.u32 	%p10, %r6, 8;
	@%p10 bra 	$L__BB0_9;
	div.s32 	%r133, %r200, %r37;
	mad.lo.s32 	%r134, %r133, %r38, %r200;
	mul.wide.s32 	%rd69, %r134, 4;
	add.s64 	%rd70, %rd1, %rd69;
	ld.global.u32 	%r135, [%rd70];
	max.s32 	%r136, %r208, %r135;
	add.s32 	%r137, %r200, 1;
	div.s32 	%r138, %r137, %r37;
	mul.lo.s32 	%r139, %r138, %r38;
	cvt.s64.s32 	%rd71, %r139;
	cvt.s64.s32 	%rd72, %r200;
	add.s64 	%rd73, %rd71, %rd72;
	shl.b64 	%rd74, %rd73, 2;
	add.s64 	%rd75, %rd1, %rd74;
	ld.global.u32 	%r140, [%rd75+4];
	max.s32 	%r141, %r136, %r140;
	add.s32 	%r142, %r200, 2;
	div.s32 	%r143, %r142, %r37;
	mul.lo.s32 	%r144, %r143, %r38;
	cvt.s64.s32 	%rd76, %r144;
	add.s64 	%rd77, %rd76, %rd72;
	shl.b64 	%rd78, %rd77, 2;
	add.s64 	%rd79, %rd1, %rd78;
	ld.global.u32 	%r145, [%rd79+8];
	max.s32 	%r146, %r141, %r145;
	add.s32 	%r147, %r200, 3;
	div.s32 	%r148, %r147, %r37;
	mul.lo.s32 	%r149, %r148, %r38;
	cvt.s64.s32 	%rd80, %r149;
	add.s64 	%rd81, %rd80, %rd72;
	shl.b64 	%rd82, %rd81, 2;
	add.s64 	%rd83, %rd1, %rd82;
	ld.global.u32 	%r150, [%rd83+12];
	max.s32 	%r151, %r146, %r150;
	add.s32 	%r152, %r200, 4;
	div.s32 	%r153, %r152, %r37;
	mul.lo.s32 	%r154, %r153, %r38;
	cvt.s64.s32 	%rd84, %r154;
	add.s64 	%rd85, %rd84, %rd72;
	shl.b64 	%rd86, %rd85, 2;
	add.s64 	%rd87, %rd1, %rd86;
	ld.global.u32 	%r155, [%rd87+16];
	max.s32 	%r156, %r151, %r155;
	add.s32 	%r157, %r200, 5;
	div.s32 	%r158, %r157, %r37;
	mul.lo.s32 	%r159, %r158, %r38;
	cvt.s64.s32 	%rd88, %r159;
	add.s64 	%rd89, %rd88, %rd72;
	shl.b64 	%rd90, %rd89, 2;
	add.s64 	%rd91, %rd1, %rd90;
	ld.global.u32 	%r160, [%rd91+20];
	max.s32 	%r161, %r156, %r160;
	add.s32 	%r162, %r200, 6;
	div.s32 	%r163, %r162, %r37;
	mul.lo.s32 	%r164, %r163, %r38;
	cvt.s64.s32 	%rd92, %r164;
	add.s64 	%rd93, %rd92, %rd72;
	shl.b64 	%rd94, %rd93, 2;
	add.s64 	%rd95, %rd1, %rd94;
	ld.global.u32 	%r165, [%rd95+24];
	max.s32 	%r166, %r161, %r165;
	add.s32 	%r167, %r200, 7;
	div.s32 	%r168, %r167, %r37;
	mul.lo.s32 	%r169, %r168, %r38;
	cvt.s64.s32 	%rd96, %r169;
	add.s64 	%rd97, %rd96, %rd72;
	shl.b64 	%rd98, %rd97, 2;
	add.s64 	%rd99, %rd1, %rd98;
	ld.global.u32 	%r170, [%rd99+28];
	max.s32 	%r208, %r166, %r170;
	add.s32 	%r200, %r200, 8;
$L__BB0_9:
	setp.eq.s32 	%p11, %r16, 0;
	@%p11 bra 	$L__BB0_15;
	and.b32  	%r22, %r5, 3;
	setp.lt.u32 	%p12, %r16, 4;
	@%p12 bra 	$L__BB0_12;
	div.s32 	%r172, %r200, %r37;
	mad.lo.s32 	%r173, %r172, %r38, %r200;
	mul.wide.s32 	%rd100, %r173, 4;
	add.s64 	%rd101, %rd1, %rd100;
	ld.global.u32 	%r174, [%rd101];
	max.s32 	%r175, %r208, %r174;
	add.s32 	%r176, %r200, 1;
	div.s32 	%r177, %r176, %r37;
	mul.lo.s32 	%r178, %r177, %r38;
	cvt.s64.s32 	%rd102, %r178;
	cvt.s64.s32 	%rd103, %r200;
	add.s64 	%rd104, %rd102, %rd103;
	shl.b64 	%rd105, %rd104, 2;
	add.s64 	%rd106, %rd1, %rd105;
	ld.global.u32 	%r179, [%rd106+4];
	max.s32 	%r180, %r175, %r179;
	add.s32 	%r181, %r200, 2;
	div.s32 	%r182, %r181, %r37;
	mul.lo.s32 	%r183, %r182, %r38;
	cvt.s64.s32 	%rd107, %r183;
	add.s64 	%rd108, %rd107, %rd103;
	shl.b64 	%rd109, %rd108, 2;
	add.s64 	%rd110, %rd1, %rd109;
	ld.global.u32 	%r184, [%rd110+8];
	max.s32 	%r185, %r180, %r184;
	add.s32 	%r186, %r200, 3;
	div.s32 	%r187, %r186, %r37;
	mul.lo.s32 	%r188, %r187, %r38;
	cvt.s64.s32 	%rd111, %r188;
	add.s64 	%rd112, %rd111, %rd103;
	shl.b64 	%rd113, %rd112, 2;
	add.s64 	%rd114, %rd1, %rd113;
	ld.global.u32 	%r189, [%rd114+12];
	max.s32 	%r208, %r185, %r189;
	add.s32 	%r200, %r200, 4;
$L__BB0_12:
	setp.eq.s32 	%p13, %r22, 0;
	@%p13 bra 	$L__BB0_15;
	neg.s32 	%r205, %r22;
$L__BB0_14:
	.pragma "nounroll";
	div.s32 	%r190, %r200, %r37;
	mad.lo.s32 	%r191, %r190, %r38, %r200;
	mul.wide.s32 	%rd115, %r191, 4;
	add.s64 	%rd116, %rd1, %rd115;
	ld.global.u32 	%r192, [%rd116];
	max.s32 	%r208, %r208, %r192;
	add.s32 	%r200, %r200, 1;
	add.s32 	%r205, %r205, 1;
	setp.ne.s32 	%p14, %r205, 0;
	@%p14 bra 	$L__BB0_14;
$L__BB0_15:
	mad.lo.s32 	%r193, %r36, %r2, %r1;
	cvta.to.global.u64 	%rd117, %rd3;
	mul.wide.s32 	%rd118, %r193, 4;
	add.s64 	%rd119, %rd117, %rd118;
	st.global.u32 	[%rd119], %r208;
$L__BB0_16:
	ret;

}


// ===== COMPILED SASS (sm_100) =====

	.target	sm_100

	.elftype	@"ET_EXEC"


//--------------------- .note.nv.tkinfo           --------------------------
	.section	.note.nv.tkinfo,"",@"SHT_NOTE"
	.sectionflags	@"SHF_NOTE_NV_TKINFO"
	.tkinfo
        /*0018*/ 	.word	0x00000002
        /*0030*/ 	.string	""
        /*0030*/ 	.string	"ptxas"
        /*0030*/ 	.string	"Cuda compilation tools, release 13.0, V13.0.88"
        /*0030*/ 	.string	"Build cuda_13.0.r13.0/compiler.36424714_0"
        /*0030*/ 	.string	"-arch sm_100 -m 64 "



//--------------------- .note.nv.cuinfo           --------------------------
	.section	.note.nv.cuinfo,"",@"SHT_NOTE"
	.sectionflags	@"SHF_NOTE_NV_CUINFO"
        /*0018*/ 	.short	0x0002
        /*001a*/ 	.short	0x0064
        /*001c*/ 	.short	0x0082
	.zero		2


//--------------------- .nv.info                  --------------------------
	.section	.nv.info,"",@"SHT_CUDA_INFO"
	.align	4


	//----- nvinfo : EIATTR_REGCOUNT
	.align		4
        /*0000*/ 	.byte	0x04, 0x2f
        /*0002*/ 	.short	(.L_1 - .L_0)
	.align		4
.L_0:
        /*0004*/ 	.word	index@(_Z15MaxPoolingFunctPiS_iiii)
        /*0008*/ 	.word	0x00000020


	//----- nvinfo : EIATTR_FRAME_SIZE
	.align		4
.L_1:
        /*000c*/ 	.byte	0x04, 0x11
        /*000e*/ 	.short	(.L_3 - .L_2)
	.align		4
.L_2:
        /*0010*/ 	.word	index@(_Z15MaxPoolingFunctPiS_iiii)
        /*0014*/ 	.word	0x00000000


	//----- nvinfo : EIATTR_MIN_STACK_SIZE
	.align		4
.L_3:
        /*0018*/ 	.byte	0x04, 0x12
        /*001a*/ 	.short	(.L_5 - .L_4)
	.align		4
.L_4:
        /*001c*/ 	.word	index@(_Z15MaxPoolingFunctPiS_iiii)
        /*0020*/ 	.word	0x00000000
.L_5:


//--------------------- .nv.compat                --------------------------
	.section	.nv.compat,"",@"SHT_CUDA_COMPAT_INFO"
	.align	4
        /*0000*/ 	.byte	0x02, 0x09, 0x00, 0x00, 0x02, 0x02, 0x01, 0x00, 0x02, 0x05, 0x05, 0x00, 0x03, 0x07, 0x01, 0x01
        /*0010*/ 	.byte	0x02, 0x03, 0x00, 0x00, 0x02, 0x06, 0x01, 0x00, 0x04, 0x0b, 0x08, 0x00, 0x09, 0x00, 0x00, 0x00
        /*0020*/ 	.byte	0x00, 0x00, 0x00, 0x00


//--------------------- .nv.info._Z15MaxPoolingFunctPiS_iiii --------------------------
	.section	.nv.info._Z15MaxPoolingFunctPiS_iiii,"",@"SHT_CUDA_INFO"
	.sectionflags	@""
	.align	4


	//----- nvinfo : EIATTR_CUDA_API_VERSION
	.align		4
        /*0000*/ 	.byte	0x04, 0x37
        /*0002*/ 	.short	(.L_7 - .L_6)
.L_6:
        /*0004*/ 	.word	0x00000082


	//----- nvinfo : EIATTR_KPARAM_INFO
	.align		4
.L_7:
        /*0008*/ 	.byte	0x04, 0x17
        /*000a*/ 	.short	(.L_9 - .L_8)
.L_8:
        /*000c*/ 	.word	0x00000000
        /*0010*/ 	.short	0x0005
        /*0012*/ 	.short	0x001c
        /*0014*/ 	.byte	0x00, 0xf0, 0x11, 0x00


	//----- nvinfo : EIATTR_KPARAM_INFO
	.align		4
.L_9:
        /*0018*/ 	.byte	0x04, 0x17
        /*001a*/ 	.short	(.L_11 - .L_10)
.L_10:
        /*001c*/ 	.word	0x00000000
        /*0020*/ 	.short	0x0004
        /*0022*/ 	.short	0x0018
        /*0024*/ 	.byte	0x00, 0xf0, 0x11, 0x00


	//----- nvinfo : EIATTR_KPARAM_INFO
	.align		4
.L_11:
        /*0028*/ 	.byte	0x04, 0x17
        /*002a*/ 	.short	(.L_13 - .L_12)
.L_12:
        /*002c*/ 	.word	0x00000000
        /*0030*/ 	.short	0x0003
        /*0032*/ 	.short	0x0014
        /*0034*/ 	.byte	0x00, 0xf0, 0x11, 0x00


	//----- nvinfo : EIATTR_KPARAM_INFO
	.align		4
.L_13:
        /*0038*/ 	.byte	0x04, 0x17
        /*003a*/ 	.short	(.L_15 - .L_14)
.L_14:
        /*003c*/ 	.word	0x00000000
        /*0040*/ 	.short	0x0002
        /*0042*/ 	.short	0x0010
        /*0044*/ 	.byte	0x00, 0xf0, 0x11, 0x00


	//----- nvinfo : EIATTR_KPARAM_INFO
	.align		4
.L_15:
        /*0048*/ 	.byte	0x04, 0x17
        /*004a*/ 	.short	(.L_17 - .L_16)
.L_16:
        /*004c*/ 	.word	0x00000000
        /*0050*/ 	.short	0x0001
        /*0052*/ 	.short	0x0008
        /*0054*/ 	.byte	0x00, 0xf5, 0x21, 0x00


	//----- nvinfo : EIATTR_KPARAM_INFO
	.align		4
.L_17:
        /*0058*/ 	.byte	0x04, 0x17
        /*005a*/ 	.short	(.L_19 - .L_18)
.L_18:
        /*005c*/ 	.word	0x00000000
        /*0060*/ 	.short	0x0000
        /*0062*/ 	.short	0x0000
        /*0064*/ 	.byte	0x00, 0xf5, 0x21, 0x00


	//----- nvinfo : EIATTR_SPARSE_MMA_MASK
	.align		4
.L_19:
        /*0068*/ 	.byte	0x03, 0x50
        /*006a*/ 	.short	0x0000


	//----- nvinfo : EIATTR_MAXREG_COUNT
	.align		4
        /*006c*/ 	.byte	0x03, 0x1b
        /*006e*/ 	.short	0x00ff


	//----- nvinfo : EIATTR_MERCURY_ISA_VERSION
	.align		4
        /*0070*/ 	.byte	0x03, 0x5f
        /*0072*/ 	.short	0x0101


	//----- nvinfo : EIATTR_VRC_CTA_INIT_COUNT
	.align		4
        /*0074*/ 	.byte	0x02, 0x4a
	.zero		1
	.zero		1


	//----- nvinfo : EIATTR_EXIT_INSTR_OFFSETS
	.align		4
        /*0078*/ 	.byte	0x04, 0x1c
        /*007a*/ 	.short	(.L_21 - .L_20)


	//   ....[0]....
.L_20:
        /*007c*/ 	.word	0x000000d0


	//   ....[1]....
        /*0080*/ 	.word	0x00002d40


	//----- nvinfo : EIATTR_CBANK_PARAM_SIZE
	.align		4
.L_21:
        /*0084*/ 	.byte	0x03, 0x19
        /*0086*/ 	.short	0x0020


	//----- nvinfo : EIATTR_PARAM_CBANK
	.align		4
        /*0088*/ 	.byte	0x04, 0x0a
        /*008a*/ 	.short	(.L_23 - .L_22)
	.align		4
.L_22:
        /*008c*/ 	.word	index@(.nv.constant0._Z15MaxPoolingFunctPiS_iiii)
        /*0090*/ 	.short	0x0380
        /*0092*/ 	.short	0x0020


	//----- nvinfo : EIATTR_SW_WAR
	.align		4
.L_23:
        /*0094*/ 	.byte	0x04, 0x36
        /*0096*/ 	.short	(.L_25 - .L_24)
.L_24:
        /*0098*/ 	.word	0x00000008
.L_25:


//--------------------- .nv.callgraph             --------------------------
	.section	.nv.callgraph,"",@"SHT_CUDA_CALLGRAPH"
	.align	4
	.sectionentsize	8
	.align		4
        /*0000*/ 	.word	0x00000000
	.align		4
        /*0004*/ 	.word	0xffffffff
	.align		4
        /*0008*/ 	.word	0x00000000
	.align		4
        /*000c*/ 	.word	0xfffffffe
	.align		4
        /*0010*/ 	.word	0x00000000
	.align		4
        /*0014*/ 	.word	0xfffffffd
	.align		4
        /*0018*/ 	.word	0x00000000
	.align		4
        /*001c*/ 	.word	0xfffffffc


//--------------------- .text._Z15MaxPoolingFunctPiS_iiii --------------------------
	.section	.text._Z15MaxPoolingFunctPiS_iiii,"ax",@progbits
	.align	128
        .global         _Z15MaxPoolingFunctPiS_iiii
        .type           _Z15MaxPoolingFunctPiS_iiii,@function
        .size           _Z15MaxPoolingFunctPiS_iiii,(.L_x_7 - _Z15MaxPoolingFunctPiS_iiii)
        .other          _Z15MaxPoolingFunctPiS_iiii,@"STO_CUDA_ENTRY STV_DEFAULT"
_Z15MaxPoolingFunctPiS_iiii:
.text._Z15MaxPoolingFunctPiS_iiii:
[----:B------:R-:W-:Y:S01]  /*0000*/  LDC R1, c[0x0][0x37c] ;  /* 0x0000df00ff017b82 */ /* 0x000fe20000000800 */
[----:B------:R-:W0:Y:S07]  /*0010*/  S2R R0, SR_TID.X ;  /* 0x0000000000007919 */ /* 0x000e2e0000002100 */
[----:B------:R-:W0:Y:S01]  /*0020*/  S2UR UR4, SR_CTAID.X ;  /* 0x00000000000479c3 */ /* 0x000e220000002500 */
[----:B------:R-:W1:Y:S01]  /*0030*/  LDCU.64 UR6, c[0x0][0x390] ;  /* 0x00007200ff0677ac */ /* 0x000e620008000a00 */
[----:B------:R-:W2:Y:S06]  /*0040*/  S2R R2, SR_TID.Y ;  /* 0x0000000000027919 */ /* 0x000eac0000002200 */
[----:B------:R-:W0:Y:S08]  /*0050*/  LDC R3, c[0x0][0x360] ;  /* 0x0000d800ff037b82 */ /* 0x000e300000000800 */
[----:B------:R-:W2:Y:S08]  /*0060*/  S2UR UR5, SR_CTAID.Y ;  /* 0x00000000000579c3 */ /* 0x000eb00000002600 */
[----:B------:R-:W2:Y:S01]  /*0070*/  LDC R5, c[0x0][0x364] ;  /* 0x0000d900ff057b82 */ /* 0x000ea20000000800 */
[----:B0-----:R-:W-:-:S05]  /*0080*/  IMAD R0, R3, UR4, R0 ;  /* 0x0000000403007c24 */ /* 0x001fca000f8e0200 */
[----:B-1----:R-:W-:Y:S01]  /*0090*/  ISETP.GE.AND P0, PT, R0, UR7, PT ;  /* 0x0000000700007c0c */ /* 0x002fe2000bf06270 */
[----:B--2---:R-:W-:-:S05]  /*00a0*/  IMAD R3, R5, UR5, R2 ;  /* 0x0000000505037c24 */ /* 0x004fca000f8e0202 */
[----:B------:R-:W-:-:S04]  /*00b0*/  ISETP.GE.OR P0, PT, R3, UR6, P0 ;  /* 0x0000000603007c0c */ /* 0x000fc80008706670 */
[----:B------:R-:W-:-:S13]  /*00c0*/  ISETP.LT.OR P0, PT, R0, RZ, P0 ;  /* 0x000000ff0000720c */ /* 0x000fda0000701670 */
[----:B------:R-:W-:Y:S05]  /*00d0*/  @P0 EXIT ;  /* 0x000000000000094d */ /* 0x000fea0003800000 */
[----:B------:R-:W0:Y:S01]  /*00e0*/  LDCU UR6, c[0x0][0x398] ;  /* 0x00007300ff0677ac */ /* 0x000e220008000800 */
[----:B------:R-:W1:Y:S01]  /*00f0*/  LDC.64 R14, c[0x0][0x380] ;  /* 0x0000e000ff0e7b82 */ /* 0x000e620000000a00 */
[----:B------:R-:W-:Y:S01]  /*0100*/  IMAD R5, R3, UR7, RZ ;  /* 0x0000000703057c24 */ /* 0x000fe2000f8e02ff */
[----:B------:R-:W2:Y:S03]  /*0110*/  LDCU.64 UR4, c[0x0][0x358] ;  /* 0x00006b00ff0477ac */ /* 0x000ea60008000a00 */
[----:B------:R-:W-:-:S04]  /*0120*/  IMAD R5, R5, 0x2, R0 ;  /* 0x0000000205057824 */ /* 0x000fc800078e0200 */
[----:B------:R-:W-:Y:S02]  /*0130*/  IMAD.SHL.U32 R5, R5, 0x2, RZ ;  /* 0x0000000205057824 */ /* 0x000fe400078e00ff */
[----:B0-----:R-:W-:-:S04]  /*0140*/  IMAD.U32 R21, RZ, RZ, UR6 ;  /* 0x00000006ff157e24 */ /* 0x001fc8000f8e00ff */
[----:B------:R-:W-:Y:S02]  /*0150*/  IMAD R4, R21, R21, RZ ;  /* 0x0000001515047224 */ /* 0x000fe400078e02ff */
[----:B-1----:R-:W-:-:S03]  /*0160*/  IMAD.WIDE R14, R5, 0x4, R14 ;  /* 0x00000004050e7825 */ /* 0x002fc600078e020e */
[----:B------:R-:W-:Y:S02]  /*0170*/  ISETP.GE.U32.AND P0, PT, R4, 0x2, PT ;  /* 0x000000020400780c */ /* 0x000fe40003f06070 */
[----:B--2---:R0:W5:Y:S11]  /*0180*/  LDG.E R25, desc[UR4][R14.64] ;  /* 0x000000040e197981 */ /* 0x004176000c1e1900 */
[----:B------:R-:W-:Y:S05]  /*0190*/  @!P0 BRA `(.L_x_0) ;  /* 0x0000002800d48947 */ /* 0x000fea0003800000 */
[C---:B------:R-:W-:Y:S02]  /*01a0*/  VIADD R2, R4.reuse, 0xfffffffe ;  /* 0xfffffffe04027836 */ /* 0x040fe40000000000 */
[----:B------:R-:W-:-:S03]  /*01b0*/  VIADD R4, R4, 0xffffffff ;  /* 0xffffffff04047836 */ /* 0x000fc60000000000 */
[----:B------:R-:W-:Y:S01]  /*01c0*/  ISETP.GE.U32.AND P0, PT, R2, 0xf, PT ;  /* 0x0000000f0200780c */ /* 0x000fe20003f06070 */
[----:B------:R-:W-:Y:S01]  /*01d0*/  IMAD.MOV.U32 R2, RZ, RZ, 0x1 ;  /* 0x00000001ff027424 */ /* 0x000fe200078e00ff */
[----:B------:R-:W-:-:S11]  /*01e0*/  LOP3.LUT R5, R4, 0xf, RZ, 0xc0, !PT ;  /* 0x0000000f04057812 */ /* 0x000fd600078ec0ff */
[----:B------:R-:W-:Y:S05]  /*01f0*/  @!P0 BRA `(.L_x_1) ;  /* 0x0000001400b48947 */ /* 0x000fea0003800000 */
[----:B------:R-:W-:Y:S01]  /*0200*/  IABS R6, R21 ;  /* 0x0000001500067213 */ /* 0x000fe20000000000 */
[----:B------:R-:W-:Y:S01]  /*0210*/  IMAD.MOV.U32 R8, RZ, RZ, RZ ;  /* 0x000000ffff087224 */ /* 0x000fe200078e00ff */
[----:B------:R-:W1:Y:S01]  /*0220*/  LDC R21, c[0x0][0x398] ;  /* 0x0000e600ff157b82 */ /* 0x000e620000000800 */
[----:B------:R-:W-:Y:S01]  /*0230*/  IMAD.MOV.U32 R11, RZ, RZ, RZ ;  /* 0x000000ffff0b7224 */ /* 0x000fe200078e00ff */
[----:B------:R-:W2:Y:S01]  /*0240*/  I2F.RP R2, R6 ;  /* 0x0000000600027306 */ /* 0x000ea20000209400 */
[----:B------:R-:W3:Y:S07]  /*0250*/  LDCU UR6, c[0x0][0x39c] ;  /* 0x00007380ff0677ac */ /* 0x000eee0008000800 */
[----:B--2---:R-:W2:Y:S02]  /*0260*/  MUFU.RCP R2, R2 ;  /* 0x0000000200027308 */ /* 0x004ea40000001000 */
[----:B--2---:R-:W-:-:S06]  /*0270*/  VIADD R9, R2, 0xffffffe ;  /* 0x0ffffffe02097836 */ /* 0x004fcc0000000000 */
[----:B------:R-:W2:Y:S02]  /*0280*/  F2I.FTZ.U32.TRUNC.NTZ R9, R9 ;  /* 0x0000000900097305 */ /* 0x000ea4000021f000 */
[----:B--2---:R-:W-:-:S04]  /*0290*/  IMAD.MOV R7, RZ, RZ, -R9 ;  /* 0x000000ffff077224 */ /* 0x004fc800078e0a09 */
[----:B------:R-:W-:-:S04]  /*02a0*/  IMAD R7, R7, R6, RZ ;  /* 0x0000000607077224 */ /* 0x000fc800078e02ff */
[----:B------:R-:W-:Y:S01]  /*02b0*/  IMAD.HI.U32 R7, R9, R7, R8 ;  /* 0x0000000709077227 */ /* 0x000fe200078e0008 */
[----:B-1-3--:R-:W-:-:S07]  /*02c0*/  LOP3.LUT R8, R4, 0xfffffff0, RZ, 0xc0, !PT ;  /* 0xfffffff004087812 */ /* 0x00afce00078ec0ff */
.L_x_2:
[----:B------:R-:W-:Y:S01]  /*02d0*/  IABS R2, R21 ;  /* 0x0000001500027213 */ /* 0x000fe20000000000 */
[----:B------:R-:W-:Y:S01]  /*02e0*/  VIADD R12, R11, 0x1 ;  /* 0x000000010b0c7836 */ /* 0x000fe20000000000 */
[----:B------:R-:W-:Y:S01]  /*02f0*/  ISETP.NE.AND P4, PT, R21, RZ, PT ;  /* 0x000000ff1500720c */ /* 0x000fe20003f85270 */
[C---:B------:R-:W-:Y:S01]  /*0300*/  VIADD R20, R11.reuse, 0x2 ;  /* 0x000000020b147836 */ /* 0x040fe20000000000 */
[----:B------:R-:W1:Y:S01]  /*0310*/  I2F.RP R10, R2 ;  /* 0x00000002000a7306 */ /* 0x000e620000209400 */
[----:B------:R-:W-:Y:S01]  /*0320*/  VIADD R22, R11, 0x4 ;  /* 0x000000040b167836 */ /* 0x000fe20000000000 */
[----:B------:R-:W-:Y:S02]  /*0330*/  IABS R9, R12 ;  /* 0x0000000c00097213 */ /* 0x000fe40000000000 */
[----:B------:R-:W-:Y:S02]  /*0340*/  IABS R23, R20 ;  /* 0x0000001400177213 */ /* 0x000fe40000000000 */
[----:B------:R-:W-:Y:S01]  /*0350*/  IABS R24, R22 ;  /* 0x0000001600187213 */ /* 0x000fe20000000000 */
[----:B------:R-:W-:Y:S01]  /*0360*/  IMAD.HI.U32 R13, R7, R9, RZ ;  /* 0x00000009070d7227 */ /* 0x000fe200078e00ff */
[----:B------:R-:W-:-:S02]  /*0370*/  LOP3.LUT R20, R20, R21, RZ, 0x3c, !PT ;  /* 0x0000001514147212 */ /* 0x000fc400078e3cff */
[----:B------:R-:W-:Y:S01]  /*0380*/  LOP3.LUT R22, R22, R21, RZ, 0x3c, !PT ;  /* 0x0000001516167212 */ /* 0x000fe200078e3cff */
[----:B------:R-:W-:Y:S01]  /*0390*/  IMAD.MOV R7, RZ, RZ, -R13 ;  /* 0x000000ffff077224 */ /* 0x000fe200078e0a0d */
[----:B------:R-:W-:Y:S01]  /*03a0*/  ISETP.GE.AND P6, PT, R20, RZ, PT ;  /* 0x000000ff1400720c */ /* 0x000fe20003fc6270 */
[----:B-1----:R-:W1:Y:S02]  /*03b0*/  MUFU.RCP R10, R10 ;  /* 0x0000000a000a7308 */ /* 0x002e640000001000 */
[----:B------:R-:W-:-:S05]  /*03c0*/  IMAD R9, R2, R7, R9 ;  /* 0x0000000702097224 */ /* 0x000fca00078e0209 */
[----:B------:R-:W-:Y:S01]  /*03d0*/  ISETP.GT.U32.AND P1, PT, R6, R9, PT ;  /* 0x000000090600720c */ /* 0x000fe20003f24070 */
[----:B-1----:R-:W-:-:S12]  /*03e0*/  VIADD R16, R10, 0xffffffe ;  /* 0x0ffffffe0a107836 */ /* 0x002fd80000000000 */
[----:B------:R-:W-:Y:S01]  /*03f0*/  @!P1 IMAD.IADD R9, R9, 0x1, -R2 ;  /* 0x0000000109099824 */ /* 0x000fe200078e0a02 */
[----:B------:R1:W2:Y:S01]  /*0400*/  F2I.FTZ.U32.TRUNC.NTZ R17, R16 ;  /* 0x0000001000117305 */ /* 0x0002a2000021f000 */
[----:B------:R-:W-:-:S03]  /*0410*/  @!P1 VIADD R13, R13, 0x1 ;  /* 0x000000010d0d9836 */ /* 0x000fc60000000000 */
[----:B------:R-:W-:Y:S01]  /*0420*/  ISETP.GE.U32.AND P2, PT, R9, R6, PT ;  /* 0x000000060900720c */ /* 0x000fe20003f46070 */
[----:B------:R-:W-:Y:S01]  /*0430*/  IMAD.MOV.U32 R6, RZ, RZ, R2 ;  /* 0x000000ffff067224 */ /* 0x000fe200078e0002 */
[----:B------:R-:W-:Y:S01]  /*0440*/  LOP3.LUT R9, R12, R21, RZ, 0x3c, !PT ;  /* 0x000000150c097212 */ /* 0x000fe200078e3cff */
[----:B-1----:R-:W-:-:S03]  /*0450*/  IMAD.MOV.U32 R16, RZ, RZ, RZ ;  /* 0x000000ffff107224 */ /* 0x002fc600078e00ff */
[----:B------:R-:W-:Y:S01]  /*0460*/  ISETP.GE.AND P5, PT, R9, RZ, PT ;  /* 0x000000ff0900720c */ /* 0x000fe20003fa6270 */
[----:B--2---:R-:W-:-:S06]  /*0470*/  IMAD.MOV R19, RZ, RZ, -R17 ;  /* 0x000000ffff137224 */ /* 0x004fcc00078e0a11 */
[----:B------:R-:W-:Y:S02]  /*0480*/  @P2 VIADD R13, R13, 0x1 ;  /* 0x000000010d0d2836 */ /* 0x000fe40000000000 */
[----:B------:R-:W-:-:S04]  /*0490*/  IMAD R7, R19, R2, RZ ;  /* 0x0000000213077224 */ /* 0x000fc800078e02ff */
[----:B------:R-:W-:-:S04]  /*04a0*/  IMAD.HI.U32 R7, R17, R7, R16 ;  /* 0x0000000711077227 */ /* 0x000fc800078e0010 */
[----:B------:R-:W-:Y:S02]  /*04b0*/  VIADD R16, R11, 0x3 ;  /* 0x000000030b107836 */ /* 0x000fe40000000000 */
[----:B------:R-:W-:-:S03]  /*04c0*/  IMAD.HI.U32 R18, R7, R23, RZ ;  /* 0x0000001707127227 */ /* 0x000fc600078e00ff */
[----:B------:R-:W-:Y:S01]  /*04d0*/  IABS R17, R16 ;  /* 0x0000001000117213 */ /* 0x000fe20000000000 */
[----:B------:R-:W-:Y:S01]  /*04e0*/  IMAD.MOV R10, RZ, RZ, -R18 ;  /* 0x000000ffff0a7224 */ /* 0x000fe200078e0a12 */
[----:B------:R-:W-:Y:S01]  /*04f0*/  LOP3.LUT R20, R16, R21, RZ, 0x3c, !PT ;  /* 0x0000001510147212 */ /* 0x000fe200078e3cff */
[----:B------:R-:W-:-:S04]  /*0500*/  IMAD.HI.U32 R9, R7, R24, RZ ;  /* 0x0000001807097227 */ /* 0x000fc800078e00ff */
[----:B------:R-:W-:Y:S02]  /*0510*/  IMAD R23, R2, R10, R23 ;  /* 0x0000000a02177224 */ /* 0x000fe400078e0217 */
[----:B------:R-:W-:-:S03]  /*0520*/  IMAD.HI.U32 R10, R7, R17, RZ ;  /* 0x00000011070a7227 */ /* 0x000fc600078e00ff */
[----:B------:R-:W-:Y:S01]  /*0530*/  ISETP.GT.U32.AND P0, PT, R6, R23, PT ;  /* 0x000000170600720c */ /* 0x000fe20003f04070 */
[----:B------:R-:W-:-:S04]  /*0540*/  IMAD.MOV R19, RZ, RZ, -R10 ;  /* 0x000000ffff137224 */ /* 0x000fc800078e0a0a */
[----:B------:R-:W-:Y:S02]  /*0550*/  IMAD R17, R2, R19, R17 ;  /* 0x0000001302117224 */ /* 0x000fe400078e0211 */
[----:B------:R-:W-:-:S03]  /*0560*/  IMAD.MOV R19, RZ, RZ, -R9 ;  /* 0x000000ffff137224 */ /* 0x000fc600078e0a09 */
[----:B------:R-:W-:Y:S01]  /*0570*/  ISETP.GT.U32.AND P1, PT, R6, R17, PT ;  /* 0x000000110600720c */ /* 0x000fe20003f24070 */
[----:B------:R-:W-:Y:S02]  /*0580*/  IMAD R19, R2, R19, R24 ;  /* 0x0000001302137224 */ /* 0x000fe400078e0218 */
[----:B------:R-:W-:Y:S01]  /*0590*/  IMAD.MOV.U32 R24, RZ, RZ, R13 ;  /* 0x000000ffff187224 */ /* 0x000fe200078e000d */
[----:B------:R-:W-:Y:S01]  /*05a0*/  LOP3.LUT R13, RZ, R21, RZ, 0x33, !PT ;  /* 0x00000015ff0d7212 */ /* 0x000fe200078e33ff */
[----:B------:R-:W-:Y:S01]  /*05b0*/  @!P0 IMAD.IADD R23, R23, 0x1, -R2 ;  /* 0x0000000117178824 */ /* 0x000fe200078e0a02 */
[----:B------:R-:W-:Y:S01]  /*05c0*/  ISETP.GT.U32.AND P3, PT, R6, R19, PT ;  /* 0x000000130600720c */ /* 0x000fe20003f64070 */
[----:B------:R-:W-:Y:S02]  /*05d0*/  @!P5 IMAD.MOV R24, RZ, RZ, -R24 ;  /* 0x000000ffff18d224 */ /* 0x000fe400078e0a18 */
[----:B------:R-:W-:Y:S01]  /*05e0*/  @!P0 VIADD R18, R18, 0x1 ;  /* 0x0000000112128836 */ /* 0x000fe20000000000 */
[----:B------:R-:W-:-:S02]  /*05f0*/  ISETP.GE.U32.AND P2, PT, R23, R6, PT ;  /* 0x000000061700720c */ /* 0x000fc40003f46070 */
[----:B------:R-:W-:Y:S01]  /*0600*/  SEL R23, R13, R24, !P4 ;  /* 0x000000180d177207 */ /* 0x000fe20006000000 */
[----:B------:R-:W-:Y:S01]  /*0610*/  @!P1 IMAD.IADD R17, R17, 0x1, -R2 ;  /* 0x0000000111119824 */ /* 0x000fe200078e0a02 */
[----:B------:R-:W-:-:S04]  /*0620*/  ISETP.GE.AND P0, PT, R20, RZ, PT ;  /* 0x000000ff1400720c */ /* 0x000fc80003f06270 */
[----:B------:R-:W-:Y:S01]  /*0630*/  ISETP.GE.U32.AND P5, PT, R17, R6, PT ;  /* 0x000000061100720c */ /* 0x000fe20003fa6070 */
[----:B------:R-:W-:Y:S02]  /*0640*/  IMAD R17, R23, UR6, R12 ;  /* 0x0000000617117c24 */ /* 0x000fe4000f8e020c */
[----:B------:R-:W-:Y:S02]  /*0650*/  @!P3 IMAD.IADD R19, R19, 0x1, -R2 ;  /* 0x000000011313b824 */ /* 0x000fe400078e0a02 */
[----:B------:R-:W-:-:S04]  /*0660*/  IMAD.WIDE R16, R17, 0x4, R14 ;  /* 0x0000000411107825 */ /* 0x000fc800078e020e */
[----:B------:R-:W-:Y:S01]  /*0670*/  @P2 VIADD R18, R18, 0x1 ;  /* 0x0000000112122836 */ /* 0x000fe20000000000 */
[----:B------:R1:W2:Y:S01]  /*0680*/  LDG.E R24, desc[UR4][R16.64] ;  /* 0x0000000410187981 */ /* 0x0002a2000c1e1900 */
[----:B------:R-:W-:Y:S01]  /*0690*/  ISETP.GE.U32.AND P2, PT, R19, R6, PT ;  /* 0x000000061300720c */ /* 0x000fe20003f46070 */
[----:B------:R-:W-:Y:S02]  /*06a0*/  @!P1 VIADD R10, R10, 0x1 ;  /* 0x000000010a0a9836 */ /* 0x000fe40000000000 */
[----:B------:R-:W-:Y:S01]  /*06b0*/  @!P6 IMAD.MOV R18, RZ, RZ, -R18 ;  /* 0x000000ffff12e224 */ /* 0x000fe200078e0a12 */
[----:B------:R-:W-:Y:S01]  /*06c0*/  ISETP.GE.AND P1, PT, R22, RZ, PT ;  /* 0x000000ff1600720c */ /* 0x000fe20003f26270 */
[----:B------:R-:W-:Y:S02]  /*06d0*/  @P5 VIADD R10, R10, 0x1 ;  /* 0x000000010a0a5836 */ /* 0x000fe40000000000 */
[----:B------:R-:W-:Y:S01]  /*06e0*/  @!P3 VIADD R9, R9, 0x1 ;  /* 0x000000010909b836 */ /* 0x000fe20000000000 */
[----:B------:R-:W-:Y:S01]  /*06f0*/  SEL R18, R13, R18, !P4 ;  /* 0x000000120d127207 */ /* 0x000fe20006000000 */
[----:B------:R-:W-:-:S04]  /*0700*/  IMAD.MOV.U32 R20, RZ, RZ, R10 ;  /* 0x000000ffff147224 */ /* 0x000fc800078e000a */
[----:B------:R-:W-:Y:S02]  /*0710*/  @P2 VIADD R9, R9, 0x1 ;  /* 0x0000000109092836 */ /* 0x000fe40000000000 */
[----:B------:R-:W-:Y:S02]  /*0720*/  @!P0 IMAD.MOV R20, RZ, RZ, -R20 ;  /* 0x000000ffff148224 */ /* 0x000fe400078e0a14 */
[----:B------:R-:W-:Y:S02]  /*0730*/  IMAD R19, R18, UR6, RZ ;  /* 0x0000000612137c24 */ /* 0x000fe4000f8e02ff */
[----:B------:R-:W-:Y:S01]  /*0740*/  IMAD.MOV.U32 R18, RZ, RZ, R9 ;  /* 0x000000ffff127224 */ /* 0x000fe200078e0009 */
[----:B-1----:R-:W-:Y:S02]  /*0750*/  SEL R17, R13, R20, !P4 ;  /* 0x000000140d117207 */ /* 0x002fe40006000000 */
[----:B------:R-:W-:Y:S01]  /*0760*/  SHF.R.S32.HI R10, RZ, 0x1f, R12 ;  /* 0x0000001fff0a7819 */ /* 0x000fe2000001140c */
[----:B------:R-:W-:Y:S01]  /*0770*/  @!P1 IMAD.MOV R18, RZ, RZ, -R18 ;  /* 0x000000ffff129224 */ /* 0x000fe200078e0a12 */
[----:B------:R-:W-:Y:S01]  /*0780*/  IADD3 R9, P0, PT, R12, R19, RZ ;  /* 0x000000130c097210 */ /* 0x000fe20007f1e0ff */
[----:B------:R-:W-:-:S02]  /*0790*/  VIADD R16, R11, 0x5 ;  /* 0x000000050b107836 */ /* 0x000fc40000000000 */
[----:B------:R-:W-:Y:S01]  /*07a0*/  IMAD R17, R17, UR6, RZ ;  /* 0x0000000611117c24 */ /* 0x000fe2000f8e02ff */
[----:B------:R-:W-:Y:S02]  /*07b0*/  LEA.HI.X.SX32 R20, R19, R10, 0x1, P0 ;  /* 0x0000000a13147211 */ /* 0x000fe400000f0eff */
[----:B------:R-:W-:Y:S02]  /*07c0*/  SEL R19, R13, R18, !P4 ;  /* 0x000000120d137207 */ /* 0x000fe40006000000 */
[----:B------:R-:W-:Y:S02]  /*07d0*/  LEA R22, P0, R9, R14, 0x2 ;  /* 0x0000000e09167211 */ /* 0x000fe400078010ff */
[----:B------:R-:W-:Y:S01]  /*07e0*/  LOP3.LUT R26, R16, R21, RZ, 0x3c, !PT ;  /* 0x00000015101a7212 */ /* 0x000fe200078e3cff */
[----:B------:R-:W-:Y:S01]  /*07f0*/  IMAD R19, R19, UR6, RZ ;  /* 0x0000000613137c24 */ /* 0x000fe2000f8e02ff */
[----:B------:R-:W-:Y:S02]  /*0800*/  IADD3 R27, P1, PT, R12, R17, RZ ;  /* 0x000000110c1b7210 */ /* 0x000fe40007f3e0ff */
[----:B------:R-:W-:-:S02]  /*0810*/  LEA.HI.X R23, R9, R15, R20, 0x2, P0 ;  /* 0x0000000f09177211 */ /* 0x000fc400000f1414 */
[----:B------:R-:W-:Y:S02]  /*0820*/  IABS R9, R16 ;  /* 0x0000001000097213 */ /* 0x000fe40000000000 */
[----:B------:R-:W-:Y:S01]  /*0830*/  ISETP.GE.AND P0, PT, R26, RZ, PT ;  /* 0x000000ff1a00720c */ /* 0x000fe20003f06270 */
[----:B------:R1:W3:Y:S01]  /*0840*/  LDG.E R22, desc[UR4][R22.64+0x4] ;  /* 0x0000040416167981 */ /* 0x0002e2000c1e1900 */
[----:B------:R-:W-:Y:S02]  /*0850*/  LEA.HI.X.SX32 R16, R17, R10, 0x1, P1 ;  /* 0x0000000a11107211 */ /* 0x000fe400008f0eff */
[C---:B------:R-:W-:Y:S02]  /*0860*/  LEA R26, P1, R27.reuse, R14, 0x2 ;  /* 0x0000000e1b1a7211 */ /* 0x040fe400078210ff */
[----:B------:R-:W-:Y:S02]  /*0870*/  IADD3 R17, P2, PT, R12, R19, RZ ;  /* 0x000000130c117210 */ /* 0x000fe40007f5e0ff */
[----:B------:R-:W-:Y:S01]  /*0880*/  LEA.HI.X R27, R27, R15, R16, 0x2, P1 ;  /* 0x0000000f1b1b7211 */ /* 0x000fe200008f1410 */
[----:B------:R-:W-:Y:S01]  /*0890*/  IMAD.HI.U32 R16, R7, R9, RZ ;  /* 0x0000000907107227 */ /* 0x000fe200078e00ff */
[----:B------:R-:W-:-:S02]  /*08a0*/  LEA.HI.X.SX32 R19, R19, R10, 0x1, P2 ;  /* 0x0000000a13137211 */ /* 0x000fc400010f0eff */
[----:B------:R-:W-:-:S04]  /*08b0*/  LEA R18, P1, R17, R14, 0x2 ;  /* 0x0000000e11127211 */ /* 0x000fc800078210ff */
[----:B------:R-:W-:Y:S01]  /*08c0*/  LEA.HI.X R19, R17, R15, R19, 0x2, P1 ;  /* 0x0000000f11137211 */ /* 0x000fe200008f1413 */
[----:B------:R-:W-:-:S04]  /*08d0*/  IMAD.MOV R17, RZ, RZ, -R16 ;  /* 0x000000ffff117224 */ /* 0x000fc800078e0a10 */
[----:B------:R-:W-:-:S05]  /*08e0*/  IMAD R9, R2, R17, R9 ;  /* 0x0000001102097224 */ /* 0x000fca00078e0209 */
[----:B------:R-:W-:-:S13]  /*08f0*/  ISETP.GT.U32.AND P2, PT, R6, R9, PT ;  /* 0x000000090600720c */ /* 0x000fda0003f44070 */
[----:B------:R-:W-:-:S05]  /*0900*/  @!P2 IMAD.IADD R9, R9, 0x1, -R2 ;  /* 0x000000010909a824 */ /* 0x000fca00078e0a02 */
[----:B------:R-:W-:Y:S01]  /*0910*/  ISETP.GE.U32.AND P1, PT, R9, R6, PT ;  /* 0x000000060900720c */ /* 0x000fe20003f26070 */
[----:B------:R-:W-:-:S12]  /*0920*/  @!P2 VIADD R16, R16, 0x1 ;  /* 0x000000011010a836 */ /* 0x000fd80000000000 */
[----:B------:R-:W-:-:S04]  /*0930*/  @P1 VIADD R16, R16, 0x1 ;  /* 0x0000000110101836 */ /* 0x000fc80000000000 */
[----:B------:R-:W-:-:S05]  /*0940*/  @!P0 IMAD.MOV R16, RZ, RZ, -R16 ;  /* 0x000000ffff108224 */ /* 0x000fca00078e0a10 */
[----:B------:R-:W-:Y:S01]  /*0950*/  SEL R16, R13, R16, !P4 ;  /* 0x000000100d107207 */ /* 0x000fe20006000000 */
[----:B------:R-:W-:-:S04]  /*0960*/  VIADD R20, R11, 0x6 ;  /* 0x000000060b147836 */ /* 0x000fc80000000000 */
[----:B------:R-:W-:Y:S01]  /*0970*/  IMAD R29, R16, UR6, RZ ;  /* 0x00000006101d7c24 */ /* 0x000fe2000f8e02ff */
[----:B-1----:R-:W-:-:S04]  /*0980*/  IABS R23, R20 ;  /* 0x0000001400177213 */ /* 0x002fc80000000000 */
[----:B------:R-:W-:Y:S01]  /*0990*/  IADD3 R17, P0, PT, R12, R29, RZ ;  /* 0x0000001d0c117210 */ /* 0x000fe20007f1e0ff */
[----:B------:R-:W-:-:S03]  /*09a0*/  IMAD.HI.U32 R28, R7, R23, RZ ;  /* 0x00000017071c7227 */ /* 0x000fc600078e00ff */
[----:B------:R-:W-:Y:S02]  /*09b0*/  LEA.HI.X.SX32 R29, R29, R10, 0x1, P0 ;  /* 0x0000000a1d1d7211 */ /* 0x000fe400000f0eff */
[C---:B------:R-:W-:Y:S02]  /*09c0*/  LEA R16, P0, R17.reuse, R14, 0x2 ;  /* 0x0000000e11107211 */ /* 0x040fe400078010ff */
[----:B------:R-:W-:Y:S02]  /*09d0*/  LOP3.LUT R9, R20, R21, RZ, 0x3c, !PT ;  /* 0x0000001514097212 */ /* 0x000fe400078e3cff */
[----:B------:R-:W-:Y:S01]  /*09e0*/  LEA.HI.X R17, R17, R15, R29, 0x2, P0 ;  /* 0x0000000f11117211 */ /* 0x000fe200000f141d */
[----:B------:R1:W4:Y:S01]  /*09f0*/  LDG.E R20, desc[UR4][R26.64+0x8] ;  /* 0x000008041a147981 */ /* 0x000322000c1e1900 */
[----:B------:R-:W-:-:S04]  /*0a00*/  IMAD.MOV R29, RZ, RZ, -R28 ;  /* 0x000000ffff1d7224 */ /* 0x000fc800078e0a1c */
[----:B------:R-:W-:-:S05]  /*0a10*/  IMAD R23, R2, R29, R23 ;  /* 0x0000001d02177224 */ /* 0x000fca00078e0217 */
[----:B------:R-:W-:Y:S02]  /*0a20*/  ISETP.GT.U32.AND P1, PT, R6, R23, PT ;  /* 0x000000170600720c */ /* 0x000fe40003f24070 */
[----:B------:R-:W-:Y:S02]  /*0a30*/  ISETP.GE.AND P2, PT, R9, RZ, PT ;  /* 0x000000ff0900720c */ /* 0x000fe40003f46270 */
[----:B------:R0:W4:Y:S09]  /*0a40*/  LDG.E R9, desc[UR4][R18.64+0xc] ;  /* 0x00000c0412097981 */ /* 0x000132000c1e1900 */
[----:B------:R-:W-:-:S05]  /*0a50*/  @!P1 IMAD.IADD R23, R23, 0x1, -R2 ;  /* 0x0000000117179824 */ /* 0x000fca00078e0a02 */
[----:B------:R-:W-:Y:S01]  /*0a60*/  ISETP.GE.U32.AND P0, PT, R23, R6, PT ;  /* 0x000000061700720c */ /* 0x000fe20003f06070 */
[----:B------:R-:W-:Y:S01]  /*0a70*/  @!P1 VIADD R28, R28, 0x1 ;  /* 0x000000011c1c9836 */ /* 0x000fe20000000000 */
[----:B------:R0:W4:Y:S11]  /*0a80*/  LDG.E R23, desc[UR4][R16.64+0x10] ;  /* 0x0000100410177981 */ /* 0x000136000c1e1900 */
[----:B------:R-:W-:-:S04]  /*0a90*/  @P0 VIADD R28, R28, 0x1 ;  /* 0x000000011c1c0836 */ /* 0x000fc80000000000 */
[----:B------:R-:W-:-:S05]  /*0aa0*/  @!P2 IMAD.MOV R28, RZ, RZ, -R28 ;  /* 0x000000ffff1ca224 */ /* 0x000fca00078e0a1c */
[----:B------:R-:W-:-:S05]  /*0ab0*/  SEL R28, R13, R28, !P4 ;  /* 0x0000001c0d1c7207 */ /* 0x000fca0006000000 */
[----:B-1----:R-:W-:-:S05]  /*0ac0*/  IMAD R27, R28, UR6, RZ ;  /* 0x000000061c1b7c24 */ /* 0x002fca000f8e02ff */
[----:B0-----:R-:W-:Y:S01]  /*0ad0*/  IADD3 R19, P0, PT, R12, R27, RZ ;  /* 0x0000001b0c137210 */ /* 0x001fe20007f1e0ff */
[----:B------:R-:W-:-:S03]  /*0ae0*/  VIADD R26, R11, 0x7 ;  /* 0x000000070b1a7836 */ /* 0x000fc60000000000 */
[----:B------:R-:W-:Y:S02]  /*0af0*/  LEA.HI.X.SX32 R27, R27, R10, 0x1, P0 ;  /* 0x0000000a1b1b7211 */ /* 0x000fe400000f0eff */
[----:B------:R-:W-:-:S04]  /*0b00*/  LEA R18, P0, R19, R14, 0x2 ;  /* 0x0000000e13127211 */ /* 0x000fc800078010ff */
[----:B------:R-:W-:Y:S02]  /*0b10*/  LEA.HI.X R19, R19, R15, R27, 0x2, P0 ;  /* 0x0000000f13137211 */ /* 0x000fe400000f141b */
[----:B------:R-:W-:Y:S02]  /*0b20*/  IABS R27, R26 ;  /* 0x0000001a001b7213 */ /* 0x000fe40000000000 */
[----:B------:R-:W-:Y:S01]  /*0b30*/  LOP3.LUT R26, R26, R21, RZ, 0x3c, !PT ;  /* 0x000000151a1a7212 */ /* 0x000fe200078e3cff */
[----:B------:R0:W4:Y:S03]  /*0b40*/  LDG.E R18, desc[UR4][R18.64+0x14] ;  /* 0x0000140412127981 */ /* 0x000126000c1e1900 */
[----:B------:R-:W-:Y:S01]  /*0b50*/  ISETP.GE.AND P2, PT, R26, RZ, PT ;  /* 0x000000ff1a00720c */ /* 0x000fe20003f46270 */
[----:B------:R-:W-:-:S04]  /*0b60*/  IMAD.HI.U32 R26, R7, R27, RZ ;  /* 0x0000001b071a7227 */ /* 0x000fc800078e00ff */
        /* <DEDUP_REMOVED lines=8> */
[----:B------:R-:W-:-:S05]  /*0bf0*/  SEL R26, R13, R26, !P4 ;  /* 0x0000001a0d1a7207 */ /* 0x000fca0006000000 */
[----:B------:R-:W-:Y:S02]  /*0c00*/  IMAD R17, R26, UR6, RZ ;  /* 0x000000061a117c24 */ /* 0x000fe4000f8e02ff */
[----:B------:R-:W-:-:S05]  /*0c10*/  VIADD R26, R11, 0x8 ;  /* 0x000000080b1a7836 */ /* 0x000fca0000000000 */
[----:B------:R-:W-:Y:S02]  /*0c20*/  IABS R27, R26 ;  /* 0x0000001a001b7213 */ /* 0x000fe40000000000 */
[----:B------:R-:W-:-:S04]  /*0c30*/  LOP3.LUT R26, R26, R21, RZ, 0x3c, !PT ;  /* 0x000000151a1a7212 */ /* 0x000fc800078e3cff */
[----:B------:R-:W-:Y:S01]  /*0c40*/  ISETP.GE.AND P2, PT, R26, RZ, PT ;  /* 0x000000ff1a00720c */ /* 0x000fe20003f46270 */
[----:B------:R-:W-:Y:S01]  /*0c50*/  IMAD.HI.U32 R26, R7, R27, RZ ;  /* 0x0000001b071a7227 */ /* 0x000fe200078e00ff */
[----:B0-----:R-:W-:Y:S02]  /*0c60*/  IADD3 R19, P0, PT, R12, R17, RZ ;  /* 0x000000110c137210 */ /* 0x001fe40007f1e0ff */
[----:B--2--5:R-:W-:Y:S01]  /*0c70*/  VIMNMX R25, PT, PT, R24, R25, !PT ;  /* 0x0000001918197248 */ /* 0x024fe20007fe0100 */
[----:B------:R-:W-:-:S04]  /*0c80*/  IMAD.MOV R24, RZ, RZ, -R26 ;  /* 0x000000ffff187224 */ /* 0x000fc800078e0a1a */
[----:B------:R-:W-:-:S05]  /*0c90*/  IMAD R27, R2, R24, R27 ;  /* 0x00000018021b7224 */ /* 0x000fca00078e021b */
[----:B------:R-:W-:Y:S02]  /*0ca0*/  ISETP.GT.U32.AND P1, PT, R6, R27, PT ;  /* 0x0000001b0600720c */ /* 0x000fe40003f24070 */
[----:B------:R-:W-:Y:S02]  /*0cb0*/  LEA.HI.X.SX32 R17, R17, R10, 0x1, P0 ;  /* 0x0000000a11117211 */ /* 0x000fe400000f0eff */
[----:B------:R-:W-:-:S04]  /*0cc0*/  LEA R16, P0, R19, R14, 0x2 ;  /* 0x0000000e13107211 */ /* 0x000fc800078010ff */
[----:B------:R-:W-:-:S05]  /*0cd0*/  LEA.HI.X R17, R19, R15, R17, 0x2, P0 ;  /* 0x0000000f13117211 */ /* 0x000fca00000f1411 */
[----:B------:R-:W-:Y:S01]  /*0ce0*/  @!P1 IMAD.IADD R27, R27, 0x1, -R2 ;  /* 0x000000011b1b9824 */ /* 0x000fe200078e0a02 */
[----:B------:R0:W2:Y:S04]  /*0cf0*/  LDG.E R19, desc[UR4][R16.64+0x18] ;  /* 0x0000180410137981 */ /* 0x0000a8000c1e1900 */
[----:B------:R-:W-:Y:S01]  /*0d00*/  ISETP.GE.U32.AND P0, PT, R27, R6, PT ;  /* 0x000000061b00720c */ /* 0x000fe20003f06070 */
[----:B------:R-:W-:-:S12]  /*0d10*/  @!P1 VIADD R26, R26, 0x1 ;  /* 0x000000011a1a9836 */ /* 0x000fd80000000000 */
[----:B------:R-:W-:-:S04]  /*0d20*/  @P0 VIADD R26, R26, 0x1 ;  /* 0x000000011a1a0836 */ /* 0x000fc80000000000 */
[----:B------:R-:W-:-:S05]  /*0d30*/  @!P2 IMAD.MOV R26, RZ, RZ, -R26 ;  /* 0x000000ffff1aa224 */ /* 0x000fca00078e0a1a */
[----:B------:R-:W-:-:S05]  /*0d40*/  SEL R26, R13, R26, !P4 ;  /* 0x0000001a0d1a7207 */ /* 0x000fca0006000000 */
[----:B0-----:R-:W-:-:S05]  /*0d50*/  IMAD R17, R26, UR6, RZ ;  /* 0x000000061a117c24 */ /* 0x001fca000f8e02ff */
[----:B------:R-:W-:Y:S01]  /*0d60*/  IADD3 R27, P0, PT, R12, R17, RZ ;  /* 0x000000110c1b7210 */ /* 0x000fe20007f1e0ff */
[----:B------:R-:W-:-:S03]  /*0d70*/  VIADD R26, R11, 0x9 ;  /* 0x000000090b1a7836 */ /* 0x000fc60000000000 */
[----:B------:R-:W-:Y:S02]  /*0d80*/  LEA.HI.X.SX32 R17, R17, R10, 0x1, P0 ;  /* 0x0000000a11117211 */ /* 0x000fe400000f0eff */
[----:B------:R-:W-:-:S04]  /*0d90*/  LEA R16, P0, R27, R14, 0x2 ;  /* 0x0000000e1b107211 */ /* 0x000fc800078010ff */
[----:B------:R-:W-:Y:S02]  /*0da0*/  LEA.HI.X R17, R27, R15, R17, 0x2, P0 ;  /* 0x0000000f1b117211 */ /* 0x000fe400000f1411 */
[----:B------:R-:W-:Y:S02]  /*0db0*/  IABS R27, R26 ;  /* 0x0000001a001b7213 */ /* 0x000fe40000000000 */
[----:B------:R-:W-:Y:S01]  /*0dc0*/  LOP3.LUT R26, R26, R21, RZ, 0x3c, !PT ;  /* 0x000000151a1a7212 */ /* 0x000fe200078e3cff */
[----:B------:R0:W2:Y:S03]  /*0dd0*/  LDG.E R24, desc[UR4][R16.64+0x1c] ;  /* 0x00001c0410187981 */ /* 0x0000a6000c1e1900 */
[----:B------:R-:W-:Y:S01]  /*0de0*/  ISETP.GE.AND P2, PT, R26, RZ, PT ;  /* 0x000000ff1a00720c */ /* 0x000fe20003f46270 */
[----:B------:R-:W-:Y:S01]  /*0df0*/  IMAD.HI.U32 R26, R7, R27, RZ ;  /* 0x0000001b071a7227 */ /* 0x000fe200078e00ff */
[----:B---3--:R-:W-:-:S03]  /*0e00*/  VIMNMX R25, PT, PT, R25, R22, !PT ;  /* 0x0000001619197248 */ /* 0x008fc60007fe0100 */
        /* <DEDUP_REMOVED lines=9> */
[----:B0-----:R-:W-:Y:S02]  /*0ea0*/  IMAD R17, R26, UR6, RZ ;  /* 0x000000061a117c24 */ /* 0x001fe4000f8e02ff */
[----:B------:R-:W-:-:S03]  /*0eb0*/  VIADD R26, R11, 0xa ;  /* 0x0000000a0b1a7836 */ /* 0x000fc60000000000 */
[----:B------:R-:W-:Y:S02]  /*0ec0*/  IADD3 R27, P0, PT, R12, R17, RZ ;  /* 0x000000110c1b7210 */ /* 0x000fe40007f1e0ff */
[----:B------:R-:W-:Y:S02]  /*0ed0*/  IABS R28, R26 ;  /* 0x0000001a001c7213 */ /* 0x000fe40000000000 */
[----:B------:R-:W-:Y:S02]  /*0ee0*/  LEA.HI.X.SX32 R17, R17, R10, 0x1, P0 ;  /* 0x0000000a11117211 */ /* 0x000fe400000f0eff */
[C---:B------:R-:W-:Y:S02]  /*0ef0*/  LEA R16, P0, R27.reuse, R14, 0x2 ;  /* 0x0000000e1b107211 */ /* 0x040fe400078010ff */
[----:B------:R-:W-:Y:S02]  /*0f00*/  LOP3.LUT R26, R26, R21, RZ, 0x3c, !PT ;  /* 0x000000151a1a7212 */ /* 0x000fe400078e3cff */
[----:B------:R-:W-:Y:S01]  /*0f10*/  LEA.HI.X R17, R27, R15, R17, 0x2, P0 ;  /* 0x0000000f1b117211 */ /* 0x000fe200000f1411 */
[----:B------:R-:W-:Y:S01]  /*0f20*/  IMAD.HI.U32 R27, R7, R28, RZ ;  /* 0x0000001c071b7227 */ /* 0x000fe200078e00ff */
[----:B------:R-:W-:-:S02]  /*0f30*/  ISETP.GE.AND P2, PT, R26, RZ, PT ;  /* 0x000000ff1a00720c */ /* 0x000fc40003f46270 */
[----:B----4-:R-:W-:Y:S01]  /*0f40*/  VIMNMX R26, PT, PT, R25, R20, !PT ;  /* 0x00000014191a7248 */ /* 0x010fe20007fe0100 */
[----:B------:R-:W-:Y:S01]  /*0f50*/  IMAD.MOV R25, RZ, RZ, -R27 ;  /* 0x000000ffff197224 */ /* 0x000fe200078e0a1b */
[----:B------:R0:W3:Y:S03]  /*0f60*/  LDG.E R22, desc[UR4][R16.64+0x20] ;  /* 0x0000200410167981 */ /* 0x0000e6000c1e1900 */
        /* <DEDUP_REMOVED lines=8> */
[----:B------:R-:W-:-:S05]  /*0ff0*/  IMAD R27, R27, UR6, RZ ;  /* 0x000000061b1b7c24 */ /* 0x000fca000f8e02ff */
[----:B0-----:R-:W-:Y:S01]  /*1000*/  IADD3 R17, P0, PT, R12, R27, RZ ;  /* 0x0000001b0c117210 */ /* 0x001fe20007f1e0ff */
[----:B------:R-:W-:-:S03]  /*1010*/  VIADD R28, R11, 0xb ;  /* 0x0000000b0b1c7836 */ /* 0x000fc60000000000 */
[----:B------:R-:W-:Y:S02]  /*1020*/  LEA.HI.X.SX32 R27, R27, R10, 0x1, P0 ;  /* 0x0000000a1b1b7211 */ /* 0x000fe400000f0eff */
[----:B------:R-:W-:-:S04]  /*1030*/  LEA R16, P0, R17, R14, 0x2 ;  /* 0x0000000e11107211 */ /* 0x000fc800078010ff */
[----:B------:R-:W-:Y:S02]  /*1040*/  LEA.HI.X R17, R17, R15, R27, 0x2, P0 ;  /* 0x0000000f11117211 */ /* 0x000fe400000f141b */
[----:B------:R-:W-:Y:S02]  /*1050*/  IABS R27, R28 ;  /* 0x0000001c001b7213 */ /* 0x000fe40000000000 */
[----:B------:R-:W-:Y:S01]  /*1060*/  VIMNMX R26, PT, PT, R26, R9, !PT ;  /* 0x000000091a1a7248 */ /* 0x000fe20007fe0100 */
[----:B------:R0:W4:Y:S02]  /*1070*/  LDG.E R20, desc[UR4][R16.64+0x24] ;  /* 0x0000240410147981 */ /* 0x000124000c1e1900 */
[----:B------:R-:W-:-:S04]  /*1080*/  IMAD.HI.U32 R25, R7, R27, RZ ;  /* 0x0000001b07197227 */ /* 0x000fc800078e00ff */
[----:B------:R-:W-:-:S04]  /*1090*/  IMAD.MOV R9, RZ, RZ, -R25 ;  /* 0x000000ffff097224 */ /* 0x000fc800078e0a19 */
[----:B------:R-:W-:-:S05]  /*10a0*/  IMAD R9, R2, R9, R27 ;  /* 0x0000000902097224 */ /* 0x000fca00078e021b */
[----:B------:R-:W-:Y:S02]  /*10b0*/  ISETP.GT.U32.AND P1, PT, R6, R9, PT ;  /* 0x000000090600720c */ /* 0x000fe40003f24070 */
[----:B------:R-:W-:-:S11]  /*10c0*/  LOP3.LUT R28, R28, R21, RZ, 0x3c, !PT ;  /* 0x000000151c1c7212 */ /* 0x000fd600078e3cff */
[----:B------:R-:W-:Y:S01]  /*10d0*/  @!P1 IMAD.IADD R9, R9, 0x1, -R2 ;  /* 0x0000000109099824 */ /* 0x000fe200078e0a02 */
[----:B------:R-:W-:-:S04]  /*10e0*/  ISETP.GE.AND P2, PT, R28, RZ, PT ;  /* 0x000000ff1c00720c */ /* 0x000fc80003f46270 */
[----:B------:R-:W-:Y:S01]  /*10f0*/  ISETP.GE.U32.AND P0, PT, R9, R6, PT ;  /* 0x000000060900720c */ /* 0x000fe20003f06070 */
[----:B------:R-:W-:-:S12]  /*1100*/  @!P1 VIADD R25, R25, 0x1 ;  /* 0x0000000119199836 */ /* 0x000fd80000000000 */
[----:B------:R-:W-:-:S04]  /*1110*/  @P0 VIADD R25, R25, 0x1 ;  /* 0x0000000119190836 */ /* 0x000fc80000000000 */
[----:B------:R-:W-:-:S05]  /*1120*/  @!P2 IMAD.MOV R25, RZ, RZ, -R25 ;  /* 0x000000ffff19a224 */ /* 0x000fca00078e0a19 */
[----:B------:R-:W-:Y:S01]  /*1130*/  SEL R25, R13, R25, !P4 ;  /* 0x000000190d197207 */ /* 0x000fe20006000000 */
[----:B------:R-:W-:-:S04]  /*1140*/  VIADD R28, R11, 0xc ;  /* 0x0000000c0b1c7836 */ /* 0x000fc80000000000 */
[----:B------:R-:W-:Y:S01]  /*1150*/  IMAD R25, R25, UR6, RZ ;  /* 0x0000000619197c24 */ /* 0x000fe2000f8e02ff */
[----:B------:R-:W-:-:S04]  /*1160*/  IABS R29, R28 ;  /* 0x0000001c001d7213 */ /* 0x000fc80000000000 */
[----:B------:R-:W-:Y:S01]  /*1170*/  IADD3 R9, P0, PT, R12, R25, RZ ;  /* 0x000000190c097210 */ /* 0x000fe20007f1e0ff */
[----:B------:R-:W-:-:S03]  /*1180*/  IMAD.HI.U32 R27, R7, R29, RZ ;  /* 0x0000001d071b7227 */ /* 0x000fc600078e00ff */
[----:B------:R-:W-:Y:S02]  /*1190*/  LEA.HI.X.SX32 R25, R25, R10, 0x1, P0 ;  /* 0x0000000a19197211 */ /* 0x000fe400000f0eff */
[----:B0-----:R-:W-:-:S04]  /*11a0*/  LEA R16, P0, R9, R14, 0x2 ;  /* 0x0000000e09107211 */ /* 0x001fc800078010ff */
[----:B------:R-:W-:Y:S02]  /*11b0*/  LEA.HI.X R17, R9, R15, R25, 0x2, P0 ;  /* 0x0000000f09117211 */ /* 0x000fe400000f1419 */
[----:B------:R-:W-:Y:S01]  /*11c0*/  VIMNMX R25, PT, PT, R26, R23, !PT ;  /* 0x000000171a197248 */ /* 0x000fe20007fe0100 */
[----:B------:R-:W-:Y:S01]  /*11d0*/  IMAD.MOV R23, RZ, RZ, -R27 ;  /* 0x000000ffff177224 */ /* 0x000fe200078e0a1b */
[----:B------:R-:W-:Y:S01]  /*11e0*/  LOP3.LUT R28, R28, R21, RZ, 0x3c, !PT ;  /* 0x000000151c1c7212 */ /* 0x000fe200078e3cff */
[----:B------:R0:W4:Y:S02]  /*11f0*/  LDG.E R9, desc[UR4][R16.64+0x28] ;  /* 0x0000280410097981 */ /* 0x000124000c1e1900 */
[----:B------:R-:W-:-:S05]  /*1200*/  IMAD R23, R2, R23, R29 ;  /* 0x0000001702177224 */ /* 0x000fca00078e021d */
[----:B------:R-:W-:Y:S02]  /*1210*/  ISETP.GT.U32.AND P1, PT, R6, R23, PT ;  /* 0x000000170600720c */ /* 0x000fe40003f24070 */
[----:B------:R-:W-:-:S11]  /*1220*/  ISETP.GE.AND P2, PT, R28, RZ, PT ;  /* 0x000000ff1c00720c */ /* 0x000fd60003f46270 */
[----:B------:R-:W-:-:S05]  /*1230*/  @!P1 IMAD.IADD R23, R23, 0x1, -R2 ;  /* 0x0000000117179824 */ /* 0x000fca00078e0a02 */
[----:B------:R-:W-:Y:S01]  /*1240*/  ISETP.GE.U32.AND P0, PT, R23, R6, PT ;  /* 0x000000061700720c */ /* 0x000fe20003f06070 */
[----:B------:R-:W-:-:S12]  /*1250*/  @!P1 VIADD R27, R27, 0x1 ;  /* 0x000000011b1b9836 */ /* 0x000fd80000000000 */
[----:B------:R-:W-:-:S04]  /*1260*/  @P0 VIADD R27, R27, 0x1 ;  /* 0x000000011b1b0836 */ /* 0x000fc80000000000 */
[----:B------:R-:W-:-:S05]  /*1270*/  @!P2 IMAD.MOV R27, RZ, RZ, -R27 ;  /* 0x000000ffff1ba224 */ /* 0x000fca00078e0a1b */
[----:B------:R-:W-:-:S05]  /*1280*/  SEL R27, R13, R27, !P4 ;  /* 0x0000001b0d1b7207 */ /* 0x000fca0006000000 */
[----:B------:R-:W-:Y:S02]  /*1290*/  IMAD R27, R27, UR6, RZ ;  /* 0x000000061b1b7c24 */ /* 0x000fe4000f8e02ff */
[----:B------:R-:W-:-:S03]  /*12a0*/  VIADD R26, R11, 0xd ;  /* 0x0000000d0b1a7836 */ /* 0x000fc60000000000 */
[----:B0-----:R-:W-:Y:S02]  /*12b0*/  IADD3 R17, P0, PT, R12, R27, RZ ;  /* 0x0000001b0c117210 */ /* 0x001fe40007f1e0ff */
[----:B------:R-:W-:Y:S02]  /*12c0*/  IABS R28, R26 ;  /* 0x0000001a001c7213 */ /* 0x000fe40000000000 */
[----:B------:R-:W-:Y:S02]  /*12d0*/  LEA.HI.X.SX32 R27, R27, R10, 0x1, P0 ;  /* 0x0000000a1b1b7211 */ /* 0x000fe400000f0eff */
[C---:B------:R-:W-:Y:S02]  /*12e0*/  LEA R16, P0, R17.reuse, R14, 0x2 ;  /* 0x0000000e11107211 */ /* 0x040fe400078010ff */
[----:B------:R-:W-:Y:S02]  /*12f0*/  LOP3.LUT R26, R26, R21, RZ, 0x3c, !PT ;  /* 0x000000151a1a7212 */ /* 0x000fe400078e3cff */
[----:B------:R-:W-:Y:S01]  /*1300*/  LEA.HI.X R17, R17, R15, R27, 0x2, P0 ;  /* 0x0000000f11117211 */ /* 0x000fe200000f141b */
[----:B------:R-:W-:Y:S01]  /*1310*/  IMAD.HI.U32 R27, R7, R28, RZ ;  /* 0x0000001c071b7227 */ /* 0x000fe200078e00ff */
[----:B------:R-:W-:-:S02]  /*1320*/  ISETP.GE.AND P2, PT, R26, RZ, PT ;  /* 0x000000ff1a00720c */ /* 0x000fc40003f46270 */
[----:B------:R-:W-:Y:S01]  /*1330*/  VIMNMX R26, PT, PT, R25, R18, !PT ;  /* 0x00000012191a7248 */ /* 0x000fe20007fe0100 */
[----:B------:R-:W-:Y:S01]  /*1340*/  IMAD.MOV R25, RZ, RZ, -R27 ;  /* 0x000000ffff197224 */ /* 0x000fe200078e0a1b */
[----:B------:R0:W4:Y:S03]  /*1350*/  LDG.E R23, desc[UR4][R16.64+0x2c] ;  /* 0x00002c0410177981 */ /* 0x000126000c1e1900 */
        /* <DEDUP_REMOVED lines=13> */
[----:B------:R-:W-:-:S04]  /*1430*/  LEA R16, P0, R17, R14, 0x2 ;  /* 0x0000000e11107211 */ /* 0x000fc800078010ff */
[----:B------:R-:W-:Y:S01]  /*1440*/  LEA.HI.X R17, R17, R15, R27, 0x2, P0 ;  /* 0x0000000f11117211 */ /* 0x000fe200000f141b */
[----:B------:R-:W-:Y:S01]  /*1450*/  IMAD.HI.U32 R27, R7, R29, RZ ;  /* 0x0000001d071b7227 */ /* 0x000fe200078e00ff */
[----:B--2---:R-:W-:-:S03]  /*1460*/  VIMNMX R25, PT, PT, R26, R19, !PT ;  /* 0x000000131a197248 */ /* 0x004fc60007fe0100 */
[----:B------:R-:W-:Y:S01]  /*1470*/  IMAD.MOV R19, RZ, RZ, -R27 ;  /* 0x000000ffff137224 */ /* 0x000fe200078e0a1b */
[----:B------:R-:W-:Y:S01]  /*1480*/  LOP3.LUT R28, R28, R21, RZ, 0x3c, !PT ;  /* 0x000000151c1c7212 */ /* 0x000fe200078e3cff */
[----:B------:R0:W2:Y:S02]  /*1490*/  LDG.E R18, desc[UR4][R16.64+0x30] ;  /* 0x0000300410127981 */ /* 0x0000a4000c1e1900 */
        /* <DEDUP_REMOVED lines=20> */
[----:B------:R-:W-:-:S03]  /*15e0*/  VIMNMX R25, PT, PT, R25, R24, !PT ;  /* 0x0000001819197248 */ /* 0x000fc60007fe0100 */
        /* <DEDUP_REMOVED lines=10> */
[----:B0-----:R-:W-:Y:S01]  /*1690*/  IMAD R17, R26, UR6, RZ ;  /* 0x000000061a117c24 */ /* 0x001fe2000f8e02ff */
[----:B------:R-:W-:-:S04]  /*16a0*/  IABS R26, R11 ;  /* 0x0000000b001a7213 */ /* 0x000fc80000000000 */
[----:B------:R-:W-:Y:S01]  /*16b0*/  IADD3 R27, P0, PT, R12, R17, RZ ;  /* 0x000000110c1b7210 */ /* 0x000fe20007f1e0ff */
[----:B------:R-:W-:-:S03]  /*16c0*/  IMAD.HI.U32 R24, R7, R26, RZ ;  /* 0x0000001a07187227 */ /* 0x000fc600078e00ff */
[----:B------:R-:W-:Y:S02]  /*16d0*/  LEA.HI.X.SX32 R17, R17, R10, 0x1, P0 ;  /* 0x0000000a11117211 */ /* 0x000fe400000f0eff */
[----:B------:R-:W-:-:S04]  /*16e0*/  LEA R16, P0, R27, R14, 0x2 ;  /* 0x0000000e1b107211 */ /* 0x000fc800078010ff */
[----:B------:R-:W-:Y:S01]  /*16f0*/  LEA.HI.X R17, R27, R15, R17, 0x2, P0 ;  /* 0x0000000f1b117211 */ /* 0x000fe200000f1411 */
[----:B------:R-:W-:-:S04]  /*1700*/  IMAD.MOV R27, RZ, RZ, -R24 ;  /* 0x000000ffff1b7224 */ /* 0x000fc800078e0a18 */
[----:B------:R-:W-:Y:S01]  /*1710*/  IMAD R27, R2, R27, R26 ;  /* 0x0000001b021b7224 */ /* 0x000fe200078e021a */
[----:B------:R0:W2:Y:S04]  /*1720*/  LDG.E R16, desc[UR4][R16.64+0x38] ;  /* 0x0000380410107981 */ /* 0x0000a8000c1e1900 */
[----:B------:R-:W-:-:S13]  /*1730*/  ISETP.GT.U32.AND P1, PT, R6, R27, PT ;  /* 0x0000001b0600720c */ /* 0x000fda0003f24070 */
[----:B------:R-:W-:Y:S01]  /*1740*/  @!P1 IMAD.IADD R27, R27, 0x1, -R2 ;  /* 0x000000011b1b9824 */ /* 0x000fe200078e0a02 */
[----:B------:R-:W-:-:S04]  /*1750*/  LOP3.LUT R2, R11, R21, RZ, 0x3c, !PT ;  /* 0x000000150b027212 */ /* 0x000fc800078e3cff */
[----:B------:R-:W-:Y:S02]  /*1760*/  ISETP.GE.U32.AND P0, PT, R27, R6, PT ;  /* 0x000000061b00720c */ /* 0x000fe40003f06070 */
[----:B------:R-:W-:Y:S01]  /*1770*/  ISETP.GE.AND P2, PT, R2, RZ, PT ;  /* 0x000000ff0200720c */ /* 0x000fe20003f46270 */
[----:B------:R-:W-:-:S10]  /*1780*/  @!P1 VIADD R24, R24, 0x1 ;  /* 0x0000000118189836 */ /* 0x000fd40000000000 */
[----:B------:R-:W-:-:S04]  /*1790*/  @P0 VIADD R24, R24, 0x1 ;  /* 0x0000000118180836 */ /* 0x000fc80000000000 */
[----:B------:R-:W-:-:S05]  /*17a0*/  @!P2 IMAD.MOV R24, RZ, RZ, -R24 ;  /* 0x000000ffff18a224 */ /* 0x000fca00078e0a18 */
[----:B------:R-:W-:-:S05]  /*17b0*/  SEL R13, R13, R24, !P4 ;  /* 0x000000180d0d7207 */ /* 0x000fca0006000000 */
[----:B------:R-:W-:-:S05]  /*17c0*/  IMAD R13, R13, UR6, RZ ;  /* 0x000000060d0d7c24 */ /* 0x000fca000f8e02ff */
[----:B0-----:R-:W-:-:S04]  /*17d0*/  IADD3 R17, P0, PT, R12, R13, RZ ;  /* 0x0000000d0c117210 */ /* 0x001fc80007f1e0ff */
[----:B------:R-:W-:Y:S02]  /*17e0*/  LEA.HI.X.SX32 R10, R13, R10, 0x1, P0 ;  /* 0x0000000a0d0a7211 */ /* 0x000fe400000f0eff */
[----:B------:R-:W-:-:S04]  /*17f0*/  LEA R12, P0, R17, R14, 0x2 ;  /* 0x0000000e110c7211 */ /* 0x000fc800078010ff */
[----:B------:R-:W-:-:S05]  /*1800*/  LEA.HI.X R13, R17, R15, R10, 0x2, P0 ;  /* 0x0000000f110d7211 */ /* 0x000fca00000f140a */
[----:B------:R-:W2:Y:S01]  /*1810*/  LDG.E R12, desc[UR4][R12.64+0x3c] ;  /* 0x00003c040c0c7981 */ /* 0x000ea2000c1e1900 */
[----:B---3--:R-:W-:-:S04]  /*1820*/  VIMNMX R25, PT, PT, R25, R22, !PT ;  /* 0x0000001619197248 */ /* 0x008fc80007fe0100 */
[----:B----4-:R-:W-:-:S04]  /*1830*/  VIMNMX R20, PT, PT, R25, R20, !PT ;  /* 0x0000001419147248 */ /* 0x010fc80007fe0100 */
[----:B------:R-:W-:Y:S02]  /*1840*/  VIMNMX R20, PT, PT, R20, R9, !PT ;  /* 0x0000000914147248 */ /* 0x000fe40007fe0100 */
[----:B------:R-:W-:Y:S02]  /*1850*/  ISETP.NE.AND P0, PT, R11, R8, PT ;  /* 0x000000080b00720c */ /* 0x000fe40003f05270 */
[----:B------:R-:W-:-:S04]  /*1860*/  VIMNMX R23, PT, PT, R20, R23, !PT ;  /* 0x0000001714177248 */ /* 0x000fc80007fe0100 */
[----:B--2---:R-:W-:-:S04]  /*1870*/  VIMNMX R18, PT, PT, R23, R18, !PT ;  /* 0x0000001217127248 */ /* 0x004fc80007fe0100 */
[----:B------:R-:W-:-:S04]  /*1880*/  VIMNMX R19, PT, PT, R18, R19, !PT ;  /* 0x0000001312137248 */ /* 0x000fc80007fe0100 */
[----:B------:R-:W-:-:S04]  /*1890*/  VIMNMX R19, PT, PT, R19, R16, !PT ;  /* 0x0000001013137248 */ /* 0x000fc80007fe0100 */
[----:B------:R-:W-:Y:S01]  /*18a0*/  VIMNMX R25, PT, PT, R19, R12, !PT ;  /* 0x0000000c13197248 */ /* 0x000fe20007fe0100 */
[----:B------:R-:W-:Y:S06]  /*18b0*/  @P0 BRA `(.L_x_2) ;  /* 0xffffffe800840947 */ /* 0x000fec000383ffff */
[----:B------:R-:W-:-:S07]  /*18c0*/  VIADD R2, R11, 0x1 ;  /* 0x000000010b027836 */ /* 0x000fce0000000000 */
.L_x_1:
[----:B------:R-:W-:-:S13]  /*18d0*/  ISETP.NE.AND P0, PT, R5, RZ, PT ;  /* 0x000000ff0500720c */ /* 0x000fda0003f05270 */
[----:B------:R-:W-:Y:S05]  /*18e0*/  @!P0 BRA `(.L_x_0) ;  /* 0x0000001400008947 */ /* 0x000fea0003800000 */
[----:B------:R-:W-:Y:S02]  /*18f0*/  ISETP.GE.U32.AND P1, PT, R5, 0x8, PT ;  /* 0x000000080500780c */ /* 0x000fe40003f26070 */
[----:B------:R-:W-:-:S04]  /*1900*/  LOP3.LUT R23, R4, 0x7, RZ, 0xc0, !PT ;  /* 0x0000000704177812 */ /* 0x000fc800078ec0ff */
[----:B------:R-:W-:-:S07]  /*1910*/  ISETP.NE.AND P0, PT, R23, RZ, PT ;  /* 0x000000ff1700720c */ /* 0x000fce0003f05270 */
[----:B------:R-:W-:Y:S06]  /*1920*/  @!P1 BRA `(.L_x_3) ;  /* 0x0000000800d09947 */ /* 0x000fec0003800000 */
[-C--:B------:R-:W-:Y:S01]  /*1930*/  IABS R22, R21.reuse ;  /* 0x0000001500167213 */ /* 0x080fe20000000000 */
[C---:B------:R-:W-:Y:S01]  /*1940*/  VIADD R6, R2.reuse, 0x1 ;  /* 0x0000000102067836 */ /* 0x040fe20000000000 */
[----:B------:R-:W-:Y:S01]  /*1950*/  IABS R17, R2 ;  /* 0x0000000200117213 */ /* 0x000fe20000000000 */
[C---:B------:R-:W-:Y:S01]  /*1960*/  VIADD R16, R2.reuse, 0x2 ;  /* 0x0000000202107836 */ /* 0x040fe20000000000 */
[----:B------:R-:W1:Y:S01]  /*1970*/  I2F.RP R7, R22 ;  /* 0x0000001600077306 */ /* 0x000e620000209400 */
[C---:B------:R-:W-:Y:S01]  /*1980*/  VIADD R18, R2.reuse, 0x3 ;  /* 0x0000000302127836 */ /* 0x040fe20000000000 */
[----:B------:R-:W-:Y:S01]  /*1990*/  IABS R27, R6 ;  /* 0x00000006001b7213 */ /* 0x000fe20000000000 */
[----:B------:R-:W-:Y:S01]  /*19a0*/  VIADD R10, R2, 0x4 ;  /* 0x00000004020a7836 */ /* 0x000fe20000000000 */
[----:B------:R-:W-:Y:S01]  /*19b0*/  LOP3.LUT R6, R6, R21, RZ, 0x3c, !PT ;  /* 0x0000001506067212 */ /* 0x000fe200078e3cff */
[----:B------:R-:W2:Y:S01]  /*19c0*/  LDCU UR6, c[0x0][0x39c] ;  /* 0x00007380ff0677ac */ /* 0x000ea20008000800 */
[----:B------:R-:W-:-:S02]  /*19d0*/  IABS R19, R18 ;  /* 0x0000001200137213 */ /* 0x000fc40000000000 */
[----:B------:R-:W-:Y:S02]  /*19e0*/  IABS R20, R10 ;  /* 0x0000000a00147213 */ /* 0x000fe40000000000 */
[----:B------:R-:W-:Y:S01]  /*19f0*/  ISETP.GE.AND P2, PT, R6, RZ, PT ;  /* 0x000000ff0600720c */ /* 0x000fe20003f46270 */
[----:B------:R-:W-:Y:S01]  /*1a00*/  VIADD R6, R2, 0x5 ;  /* 0x0000000502067836 */ /* 0x000fe20000000000 */
[-C--:B------:R-:W-:Y:S02]  /*1a10*/  LOP3.LUT R18, R18, R21.reuse, RZ, 0x3c, !PT ;  /* 0x0000001512127212 */ /* 0x080fe400078e3cff */
[----:B------:R-:W-:Y:S01]  /*1a20*/  LOP3.LUT R10, R10, R21, RZ, 0x3c, !PT ;  /* 0x000000150a0a7212 */ /* 0x000fe200078e3cff */
[----:B-1----:R-:W1:Y:S02]  /*1a30*/  MUFU.RCP R7, R7 ;  /* 0x0000000700077308 */ /* 0x002e640000001000 */
[----:B-1----:R-:W-:-:S06]  /*1a40*/  VIADD R8, R7, 0xffffffe ;  /* 0x0ffffffe07087836 */ /* 0x002fcc0000000000 */
[----:B------:R1:W3:Y:S02]  /*1a50*/  F2I.FTZ.U32.TRUNC.NTZ R9, R8 ;  /* 0x0000000800097305 */ /* 0x0002e4000021f000 */
[----:B-1----:R-:W-:Y:S02]  /*1a60*/  IMAD.MOV.U32 R8, RZ, RZ, RZ ;  /* 0x000000ffff087224 */ /* 0x002fe400078e00ff */
[----:B---3--:R-:W-:-:S04]  /*1a70*/  IMAD.MOV R5, RZ, RZ, -R9 ;  /* 0x000000ffff057224 */ /* 0x008fc800078e0a09 */
[----:B------:R-:W-:-:S04]  /*1a80*/  IMAD R5, R5, R22, RZ ;  /* 0x0000001605057224 */ /* 0x000fc800078e02ff */
[----:B------:R-:W-:Y:S01]  /*1a90*/  IMAD.HI.U32 R5, R9, R5, R8 ;  /* 0x0000000509057227 */ /* 0x000fe200078e0008 */
[----:B------:R-:W-:Y:S02]  /*1aa0*/  IABS R9, R16 ;  /* 0x0000001000097213 */ /* 0x000fe40000000000 */
[----:B------:R-:W-:-:S03]  /*1ab0*/  LOP3.LUT R16, R16, R21, RZ, 0x3c, !PT ;  /* 0x0000001510107212 */ /* 0x000fc600078e3cff */
[----:B------:R-:W-:-:S04]  /*1ac0*/  IMAD.HI.U32 R13, R5, R27, RZ ;  /* 0x0000001b050d7227 */ /* 0x000fc800078e00ff */
[----:B------:R-:W-:Y:S02]  /*1ad0*/  IMAD.MOV R7, RZ, RZ, -R13 ;  /* 0x000000ffff077224 */ /* 0x000fe400078e0a0d */
[----:B------:R-:W-:-:S04]  /*1ae0*/  IMAD.HI.U32 R12, R5, R17, RZ ;  /* 0x00000011050c7227 */ /* 0x000fc800078e00ff */
[C---:B------:R-:W-:Y:S02]  /*1af0*/  IMAD R27, R22.reuse, R7, R27 ;  /* 0x00000007161b7224 */ /* 0x040fe400078e021b */
[----:B------:R-:W-:Y:S02]  /*1b00*/  IMAD.MOV R7, RZ, RZ, -R12 ;  /* 0x000000ffff077224 */ /* 0x000fe400078e0a0c */
[----:B------:R-:W-:Y:S01]  /*1b10*/  IMAD.HI.U32 R11, R5, R9, RZ ;  /* 0x00000009050b7227 */ /* 0x000fe200078e00ff */
[----:B------:R-:W-:-:S03]  /*1b20*/  ISETP.GT.U32.AND P6, PT, R22, R27, PT ;  /* 0x0000001b1600720c */ /* 0x000fc60003fc4070 */
[C---:B------:R-:W-:Y:S02]  /*1b30*/  IMAD R17, R22.reuse, R7, R17 ;  /* 0x0000000716117224 */ /* 0x040fe400078e0211 */
[----:B------:R-:W-:Y:S02]  /*1b40*/  IMAD.MOV R7, RZ, RZ, -R11 ;  /* 0x000000ffff077224 */ /* 0x000fe400078e0a0b */
[----:B------:R-:W-:Y:S01]  /*1b50*/  IMAD.HI.U32 R8, R5, R20, RZ ;  /* 0x0000001405087227 */ /* 0x000fe200078e00ff */
[----:B------:R-:W-:-:S03]  /*1b60*/  ISETP.GT.U32.AND P4, PT, R22, R17, PT ;  /* 0x000000111600720c */ /* 0x000fc60003f84070 */
[C---:B------:R-:W-:Y:S02]  /*1b70*/  IMAD R9, R22.reuse, R7, R9 ;  /* 0x0000000716097224 */ /* 0x040fe400078e0209 */
[--C-:B------:R-:W-:Y:S02]  /*1b80*/  @!P6 IMAD.IADD R27, R27, 0x1, -R22.reuse ;  /* 0x000000011b1be824 */ /* 0x100fe400078e0a16 */
[----:B------:R-:W-:Y:S01]  /*1b90*/  IMAD.HI.U32 R7, R5, R19, RZ ;  /* 0x0000001305077227 */ /* 0x000fe200078e00ff */
[----:B------:R-:W-:Y:S02]  /*1ba0*/  ISETP.GT.U32.AND P1, PT, R22, R9, PT ;  /* 0x000000091600720c */ /* 0x000fe40003f24070 */
[----:B------:R-:W-:Y:S01]  /*1bb0*/  ISETP.GE.U32.AND P3, PT, R27, R22, PT ;  /* 0x000000161b00720c */ /* 0x000fe20003f66070 */
[----:B------:R-:W-:Y:S02]  /*1bc0*/  IMAD.MOV R27, RZ, RZ, -R7 ;  /* 0x000000ffff1b7224 */ /* 0x000fe400078e0a07 */
[----:B------:R-:W-:-:S02]  /*1bd0*/  @!P4 IMAD.IADD R17, R17, 0x1, -R22 ;  /* 0x000000011111c824 */ /* 0x000fc400078e0a16 */
[C---:B------:R-:W-:Y:S02]  /*1be0*/  IMAD R27, R22.reuse, R27, R19 ;  /* 0x0000001b161b7224 */ /* 0x040fe400078e0213 */
[----:B------:R-:W-:Y:S01]  /*1bf0*/  @!P6 VIADD R13, R13, 0x1 ;  /* 0x000000010d0de836 */ /* 0x000fe20000000000 */
[----:B------:R-:W-:Y:S01]  /*1c00*/  ISETP.GE.U32.AND P5, PT, R17, R22, PT ;  /* 0x000000161100720c */ /* 0x000fe20003fa6070 */
[----:B------:R-:W-:Y:S01]  /*1c10*/  IMAD.MOV R19, RZ, RZ, -R8 ;  /* 0x000000ffff137224 */ /* 0x000fe200078e0a08 */
[----:B------:R-:W-:Y:S01]  /*1c20*/  ISETP.GT.U32.AND P6, PT, R22, R27, PT ;  /* 0x0000001b1600720c */ /* 0x000fe20003fc4070 */
[----:B------:R-:W-:Y:S01]  /*1c30*/  @!P1 IMAD.IADD R9, R9, 0x1, -R22 ;  /* 0x0000000109099824 */ /* 0x000fe200078e0a16 */
[----:B------:R-:W-:Y:S01]  /*1c40*/  IABS R17, R6 ;  /* 0x0000000600117213 */ /* 0x000fe20000000000 */
[----:B------:R-:W-:Y:S01]  /*1c50*/  @P3 VIADD R13, R13, 0x1 ;  /* 0x000000010d0d3836 */ /* 0x000fe20000000000 */
[----:B------:R-:W-:Y:S01]  /*1c60*/  LOP3.LUT R6, R6, R21, RZ, 0x3c, !PT ;  /* 0x0000001506067212 */ /* 0x000fe200078e3cff */
[----:B------:R-:W-:Y:S01]  /*1c70*/  IMAD R19, R22, R19, R20 ;  /* 0x0000001316137224 */ /* 0x000fe200078e0214 */
[----:B------:R-:W-:Y:S01]  /*1c80*/  LOP3.LUT R20, R2, R21, RZ, 0x3c, !PT ;  /* 0x0000001502147212 */ /* 0x000fe200078e3cff */
[----:B------:R-:W-:Y:S01]  /*1c90*/  @!P2 IMAD.MOV R13, RZ, RZ, -R13 ;  /* 0x000000ffff0da224 */ /* 0x000fe200078e0a0d */
[----:B------:R-:W-:Y:S01]  /*1ca0*/  ISETP.GE.U32.AND P3, PT, R9, R22, PT ;  /* 0x000000160900720c */ /* 0x000fe20003f66070 */
[----:B------:R-:W-:Y:S01]  /*1cb0*/  IMAD.HI.U32 R9, R5, R17, RZ ;  /* 0x0000001105097227 */ /* 0x000fe200078e00ff */
[----:B------:R-:W-:-:S03]  /*1cc0*/  ISETP.GE.AND P2, PT, R20, RZ, PT ;  /* 0x000000ff1400720c */ /* 0x000fc60003f46270 */
[----:B------:R-:W-:Y:S01]  /*1cd0*/  @!P4 VIADD R12, R12, 0x1 ;  /* 0x000000010c0cc836 */ /* 0x000fe20000000000 */
[----:B------:R-:W-:Y:S01]  /*1ce0*/  ISETP.GT.U32.AND P4, PT, R22, R19, PT ;  /* 0x000000131600720c */ /* 0x000fe20003f84070 */
[----:B------:R-:W-:Y:S02]  /*1cf0*/  IMAD.MOV R20, RZ, RZ, -R9 ;  /* 0x000000ffff147224 */ /* 0x000fe400078e0a09 */
[----:B------:R-:W-:Y:S02]  /*1d00*/  @!P6 IMAD.IADD R27, R27, 0x1, -R22 ;  /* 0x000000011b1be824 */ /* 0x000fe400078e0a16 */
[----:B------:R-:W-:Y:S02]  /*1d10*/  @P5 VIADD R12, R12, 0x1 ;  /* 0x000000010c0c5836 */ /* 0x000fe40000000000 */
[----:B------:R-:W-:Y:S01]  /*1d20*/  IMAD R17, R22, R20, R17 ;  /* 0x0000001416117224 */ /* 0x000fe200078e0211 */
[----:B------:R-:W-:Y:S01]  /*1d30*/  ISETP.GE.U32.AND P5, PT, R27, R22, PT ;  /* 0x000000161b00720c */ /* 0x000fe20003fa6070 */
[----:B------:R-:W-:Y:S01]  /*1d40*/  @!P1 VIADD R11, R11, 0x1 ;  /* 0x000000010b0b9836 */ /* 0x000fe20000000000 */
[----:B------:R-:W-:Y:S01]  /*1d50*/  ISETP.GE.AND P1, PT, R16, RZ, PT ;  /* 0x000000ff1000720c */ /* 0x000fe20003f26270 */
[----:B------:R-:W-:Y:S01]  /*1d60*/  @!P2 IMAD.MOV R12, RZ, RZ, -R12 ;  /* 0x000000ffff0ca224 */ /* 0x000fe200078e0a0c */
[----:B------:R-:W-:Y:S01]  /*1d70*/  ISETP.GT.U32.AND P2, PT, R22, R17, PT ;  /* 0x000000111600720c */ /* 0x000fe20003f44070 */
[----:B------:R-:W-:Y:S01]  /*1d80*/  @P3 VIADD R11, R11, 0x1 ;  /* 0x000000010b0b3836 */ /* 0x000fe20000000000 */
[----:B------:R-:W-:Y:S01]  /*1d90*/  ISETP.GE.AND P3, PT, R18, RZ, PT ;  /* 0x000000ff1200720c */ /* 0x000fe20003f66270 */
[----:B------:R-:W-:Y:S01]  /*1da0*/  @!P6 VIADD R7, R7, 0x1 ;  /* 0x000000010707e836 */ /* 0x000fe20000000000 */
[----:B------:R-:W-:Y:S01]  /*1db0*/  LOP3.LUT R20, RZ, R21, RZ, 0x33, !PT ;  /* 0x00000015ff147212 */ /* 0x000fe200078e33ff */
[----:B------:R-:W-:-:S02]  /*1dc0*/  @!P4 IMAD.IADD R19, R19, 0x1, -R22 ;  /* 0x000000011313c824 */ /* 0x000fc400078e0a16 */
[----:B------:R-:W-:Y:S01]  /*1dd0*/  @!P4 VIADD R8, R8, 0x1 ;  /* 0x000000010808c836 */ /* 0x000fe20000000000 */
[----:B------:R-:W-:Y:S01]  /*1de0*/  ISETP.GE.AND P4, PT, R6, RZ, PT ;  /* 0x000000ff0600720c */ /* 0x000fe20003f86270 */
[----:B------:R-:W-:Y:S01]  /*1df0*/  @P5 VIADD R7, R7, 0x1 ;  /* 0x0000000107075836 */ /* 0x000fe20000000000 */
[----:B------:R-:W-:Y:S01]  /*1e00*/  ISETP.NE.AND P5, PT, R21, RZ, PT ;  /* 0x000000ff1500720c */ /* 0x000fe20003fa5270 */
[----:B------:R-:W-:Y:S01]  /*1e10*/  @!P1 IMAD.MOV R11, RZ, RZ, -R11 ;  /* 0x000000ffff0b9224 */ /* 0x000fe200078e0a0b */
[----:B------:R-:W-:Y:S01]  /*1e20*/  ISETP.GE.U32.AND P6, PT, R19, R22, PT ;  /* 0x000000161300720c */ /* 0x000fe20003fc6070 */
[----:B------:R-:W-:Y:S01]  /*1e30*/  IMAD.MOV.U32 R27, RZ, RZ, R7 ;  /* 0x000000ffff1b7224 */ /* 0x000fe200078e0007 */
[----:B------:R-:W-:Y:S01]  /*1e40*/  SEL R13, R20, R13, !P5 ;  /* 0x0000000d140d7207 */ /* 0x000fe20006800000 */
[----:B------:R-:W-:Y:S01]  /*1e50*/  @!P2 IMAD.IADD R17, R17, 0x1, -R22 ;  /* 0x000000011111a824 */ /* 0x000fe200078e0a16 */
[----:B------:R-:W-:Y:S01]  /*1e60*/  ISETP.GE.AND P1, PT, R10, RZ, PT ;  /* 0x000000ff0a00720c */ /* 0x000fe20003f26270 */
[----:B------:R-:W-:Y:S01]  /*1e70*/  @!P3 IMAD.MOV R27, RZ, RZ, -R27 ;  /* 0x000000ffff1bb224 */ /* 0x000fe200078e0a1b */
[----:B------:R-:W-:Y:S01]  /*1e80*/  SEL R7, R20, R12, !P5 ;  /* 0x0000000c14077207 */ /* 0x000fe20006800000 */
[----:B------:R-:W-:Y:S01]  /*1e90*/  VIADD R10, R2, 0x6 ;  /* 0x00000006020a7836 */ /* 0x000fe20000000000 */
[----:B------:R-:W-:Y:S01]  /*1ea0*/  ISETP.GE.U32.AND P3, PT, R17, R22, PT ;  /* 0x000000161100720c */ /* 0x000fe20003f66070 */
[----:B--2---:R-:W-:-:S02]  /*1eb0*/  IMAD R13, R13, UR6, RZ ;  /* 0x000000060d0d7c24 */ /* 0x004fc4000f8e02ff */
[----:B------:R-:W-:Y:S01]  /*1ec0*/  @!P2 VIADD R9, R9, 0x1 ;  /* 0x000000010909a836 */ /* 0x000fe20000000000 */
[----:B------:R-:W-:Y:S01]  /*1ed0*/  LOP3.LUT R12, R10, R21, RZ, 0x3c, !PT ;  /* 0x000000150a0c7212 */ /* 0x000fe200078e3cff */
[--C-:B------:R-:W-:Y:S01]  /*1ee0*/  IMAD R7, R7, UR6, R2.reuse ;  /* 0x0000000607077c24 */ /* 0x100fe2000f8e0202 */
[----:B------:R-:W-:Y:S01]  /*1ef0*/  SEL R11, R20, R11, !P5 ;  /* 0x0000000b140b7207 */ /* 0x000fe20006800000 */
[----:B------:R-:W-:Y:S01]  /*1f00*/  @P6 VIADD R8, R8, 0x1 ;  /* 0x0000000108086836 */ /* 0x000fe20000000000 */
[----:B------:R-:W-:Y:S01]  /*1f10*/  SHF.R.S32.HI R19, RZ, 0x1f, R2 ;  /* 0x0000001fff137819 */ /* 0x000fe20000011402 */
[----:B------:R-:W-:Y:S01]  /*1f20*/  IMAD.WIDE R6, R7, 0x4, R14 ;  /* 0x0000000407067825 */ /* 0x000fe200078e020e */
[----:B------:R-:W-:Y:S02]  /*1f30*/  IADD3 R17, P2, PT, R2, R13, RZ ;  /* 0x0000000d02117210 */ /* 0x000fe40007f5e0ff */
[----:B------:R-:W-:Y:S01]  /*1f40*/  ISETP.GE.AND P6, PT, R12, RZ, PT ;  /* 0x000000ff0c00720c */ /* 0x000fe20003fc6270 */
[----:B------:R-:W-:Y:S01]  /*1f50*/  @P3 VIADD R9, R9, 0x1 ;  /* 0x0000000109093836 */ /* 0x000fe20000000000 */
[C---:B------:R-:W-:Y:S01]  /*1f60*/  SEL R27, R20.reuse, R27, !P5 ;  /* 0x0000001b141b7207 */ /* 0x040fe20006800000 */
[----:B------:R-:W-:Y:S01]  /*1f70*/  IMAD R12, R11, UR6, RZ ;  /* 0x000000060b0c7c24 */ /* 0x000fe2000f8e02ff */
[----:B------:R-:W-:Y:S01]  /*1f80*/  LEA.HI.X.SX32 R13, R13, R19, 0x1, P2 ;  /* 0x000000130d0d7211 */ /* 0x000fe200010f0eff */
[----:B------:R-:W-:Y:S01]  /*1f90*/  IMAD.MOV.U32 R11, RZ, RZ, R9 ;  /* 0x000000ffff0b7224 */ /* 0x000fe200078e0009 */
[----:B------:R-:W-:Y:S01]  /*1fa0*/  LEA R16, P2, R17, R14, 0x2 ;  /* 0x0000000e11107211 */ /* 0x000fe200078410ff */
[----:B------:R-:W-:Y:S01]  /*1fb0*/  @!P1 IMAD.MOV R8, RZ, RZ, -R8 ;  /* 0x000000ffff089224 */ /* 0x000fe200078e0a08 */
[----:B------:R1:W2:Y:S01]  /*1fc0*/  LDG.E R18, desc[UR4][R6.64] ;  /* 0x0000000406127981 */ /* 0x0002a2000c1e1900 */
[----:B------:R-:W-:Y:S01]  /*1fd0*/  IMAD R27, R27, UR6, RZ ;  /* 0x000000061b1b7c24 */ /* 0x000fe2000f8e02ff */
[----:B------:R-:W-:Y:S01]  /*1fe0*/  LEA.HI.X R17, R17, R15, R13, 0x2, P2 ;  /* 0x0000000f11117211 */ /* 0x000fe200010f140d */
[----:B------:R-:W-:Y:S01]  /*1ff0*/  @!P4 IMAD.MOV R11, RZ, RZ, -R11 ;  /* 0x000000ffff0bc224 */ /* 0x000fe200078e0a0b */
[----:B------:R-:W-:-:S02]  /*2000*/  SEL R13, R20, R8, !P5 ;  /* 0x00000008140d7207 */ /* 0x000fc40006800000 */
[-C--:B------:R-:W-:Y:S02]  /*2010*/  IADD3 R9, P2, PT, R27, R2.reuse, RZ ;  /* 0x000000021b097210 */ /* 0x080fe40007f5e0ff */
[----:B------:R-:W-:Y:S01]  /*2020*/  SEL R24, R20, R11, !P5 ;  /* 0x0000000b14187207 */ /* 0x000fe20006800000 */
[----:B------:R-:W-:Y:S01]  /*2030*/  IMAD R11, R13, UR6, RZ ;  /* 0x000000060d0b7c24 */ /* 0x000fe2000f8e02ff */
[C---:B-1----:R-:W-:Y:S02]  /*2040*/  IADD3 R7, P1, PT, R12.reuse, R2, RZ ;  /* 0x000000020c077210 */ /* 0x042fe40007f3e0ff */
[-C--:B------:R-:W-:Y:S02]  /*2050*/  LEA.HI.X.SX32 R27, R27, R19.reuse, 0x1, P2 ;  /* 0x000000131b1b7211 */ /* 0x080fe400010f0eff */
[----:B------:R-:W-:Y:S02]  /*2060*/  LEA.HI.X.SX32 R12, R12, R19, 0x1, P1 ;  /* 0x000000130c0c7211 */ /* 0x000fe400008f0eff */
[----:B------:R-:W-:-:S02]  /*2070*/  LEA R6, P1, R7, R14, 0x2 ;  /* 0x0000000e07067211 */ /* 0x000fc400078210ff */
[----:B------:R-:W-:Y:S02]  /*2080*/  LEA R8, P2, R9, R14, 0x2 ;  /* 0x0000000e09087211 */ /* 0x000fe400078410ff */
[-C--:B------:R-:W-:Y:S01]  /*2090*/  LEA.HI.X R7, R7, R15.reuse, R12, 0x2, P1 ;  /* 0x0000000f07077211 */ /* 0x080fe200008f140c */
[----:B------:R-:W-:Y:S01]  /*20a0*/  IMAD R12, R24, UR6, RZ ;  /* 0x00000006180c7c24 */ /* 0x000fe2000f8e02ff */
[----:B------:R-:W-:Y:S01]  /*20b0*/  IADD3 R29, P1, PT, R11, R2, RZ ;  /* 0x000000020b1d7210 */ /* 0x000fe20007f3e0ff */
[----:B------:R1:W3:Y:S01]  /*20c0*/  LDG.E R24, desc[UR4][R16.64+0x4] ;  /* 0x0000040410187981 */ /* 0x0002e2000c1e1900 */
[----:B------:R-:W-:Y:S02]  /*20d0*/  LEA.HI.X R9, R9, R15, R27, 0x2, P2 ;  /* 0x0000000f09097211 */ /* 0x000fe400010f141b */
[----:B------:R-:W-:Y:S01]  /*20e0*/  IABS R27, R10 ;  /* 0x0000000a001b7213 */ /* 0x000fe20000000000 */
[----:B------:R-:W4:Y:S01]  /*20f0*/  LDG.E R6, desc[UR4][R6.64+0x8] ;  /* 0x0000080406067981 */ /* 0x000f22000c1e1900 */
[----:B------:R-:W-:-:S02]  /*2100*/  LEA.HI.X.SX32 R11, R11, R19, 0x1, P1 ;  /* 0x000000130b0b7211 */ /* 0x000fc400008f0eff */
[C---:B------:R-:W-:Y:S02]  /*2110*/  LEA R10, P1, R29.reuse, R14, 0x2 ;  /* 0x0000000e1d0a7211 */ /* 0x040fe400078210ff */
[----:B------:R-:W-:Y:S01]  /*2120*/  IADD3 R13, P2, PT, R12, R2, RZ ;  /* 0x000000020c0d7210 */ /* 0x000fe20007f5e0ff */
[----:B-1----:R-:W-:Y:S01]  /*2130*/  VIADD R16, R2, 0x7 ;  /* 0x0000000702107836 */ /* 0x002fe20000000000 */
[----:B------:R-:W-:Y:S01]  /*2140*/  LEA.HI.X R11, R29, R15, R11, 0x2, P1 ;  /* 0x0000000f1d0b7211 */ /* 0x000fe200008f140b */
[----:B------:R-:W4:Y:S01]  /*2150*/  LDG.E R8, desc[UR4][R8.64+0xc] ;  /* 0x00000c0408087981 */ /* 0x000f22000c1e1900 */
[----:B------:R-:W-:Y:S01]  /*2160*/  LEA.HI.X.SX32 R28, R12, R19, 0x1, P2 ;  /* 0x000000130c1c7211 */ /* 0x000fe200010f0eff */
[----:B------:R-:W-:Y:S01]  /*2170*/  IMAD.HI.U32 R26, R5, R27, RZ ;  /* 0x0000001b051a7227 */ /* 0x000fe200078e00ff */
[----:B------:R-:W-:Y:S01]  /*2180*/  LEA R12, P1, R13, R14, 0x2 ;  /* 0x0000000e0d0c7211 */ /* 0x000fe200078210ff */
[----:B------:R-:W4:Y:S01]  /*2190*/  LDG.E R10, desc[UR4][R10.64+0x10] ;  /* 0x000010040a0a7981 */ /* 0x000f22000c1e1900 */
[----:B------:R-:W-:-:S02]  /*21a0*/  IABS R17, R16 ;  /* 0x0000001000117213 */ /* 0x000fc40000000000 */
[----:B------:R-:W-:Y:S01]  /*21b0*/  LEA.HI.X R13, R13, R15, R28, 0x2, P1 ;  /* 0x0000000f0d0d7211 */ /* 0x000fe200008f141c */
[----:B------:R-:W-:Y:S01]  /*21c0*/  IMAD.MOV R28, RZ, RZ, -R26 ;  /* 0x000000ffff1c7224 */ /* 0x000fe200078e0a1a */
[----:B------:R-:W-:Y:S01]  /*21d0*/  LOP3.LUT R16, R16, R21, RZ, 0x3c, !PT ;  /* 0x0000001510107212 */ /* 0x000fe200078e3cff */
[----:B------:R-:W-:Y:S02]  /*21e0*/  IMAD.HI.U32 R5, R5, R17, RZ ;  /* 0x0000001105057227 */ /* 0x000fe400078e00ff */
[----:B------:R-:W4:Y:S01]  /*21f0*/  LDG.E R12, desc[UR4][R12.64+0x14] ;  /* 0x000014040c0c7981 */ /* 0x000f22000c1e1900 */
[----:B------:R-:W-:Y:S01]  /*2200*/  ISETP.GE.AND P2, PT, R16, RZ, PT ;  /* 0x000000ff1000720c */ /* 0x000fe20003f46270 */
[----:B------:R-:W-:Y:S02]  /*2210*/  IMAD R27, R22, R28, R27 ;  /* 0x0000001c161b7224 */ /* 0x000fe400078e021b */
[----:B------:R-:W-:-:S03]  /*2220*/  IMAD.MOV R16, RZ, RZ, -R5 ;  /* 0x000000ffff107224 */ /* 0x000fc600078e0a05 */
[C---:B------:R-:W-:Y:S01]  /*2230*/  ISETP.GT.U32.AND P4, PT, R22.reuse, R27, PT ;  /* 0x0000001b1600720c */ /* 0x040fe20003f84070 */
[----:B------:R-:W-:-:S05]  /*2240*/  IMAD R17, R22, R16, R17 ;  /* 0x0000001016117224 */ /* 0x000fca00078e0211 */
[----:B------:R-:W-:-:S07]  /*2250*/  ISETP.GT.U32.AND P3, PT, R22, R17, PT ;  /* 0x000000111600720c */ /* 0x000fce0003f64070 */
[----:B------:R-:W-:Y:S02]  /*2260*/  @!P4 IMAD.IADD R27, R27, 0x1, -R22 ;  /* 0x000000011b1bc824 */ /* 0x000fe400078e0a16 */
[----:B------:R-:W-:-:S03]  /*2270*/  @!P4 VIADD R26, R26, 0x1 ;  /* 0x000000011a1ac836 */ /* 0x000fc60000000000 */
[----:B------:R-:W-:Y:S01]  /*2280*/  ISETP.GE.U32.AND P1, PT, R27, R22, PT ;  /* 0x000000161b00720c */ /* 0x000fe20003f26070 */
[----:B------:R-:W-:-:S05]  /*2290*/  @!P3 IMAD.IADD R17, R17, 0x1, -R22 ;  /* 0x000000011111b824 */ /* 0x000fca00078e0a16 */
[----:B------:R-:W-:Y:S01]  /*22a0*/  ISETP.GE.U32.AND P4, PT, R17, R22, PT ;  /* 0x000000161100720c */ /* 0x000fe20003f86070 */
[----:B------:R-:W-:-:S06]  /*22b0*/  @!P3 VIADD R5, R5, 0x1 ;  /* 0x000000010505b836 */ /* 0x000fcc0000000000 */
[----:B------:R-:W-:-:S04]  /*22c0*/  @P1 VIADD R26, R26, 0x1 ;  /* 0x000000011a1a1836 */ /* 0x000fc80000000000 */
[----:B------:R-:W-:Y:S02]  /*22d0*/  @!P6 IMAD.MOV R26, RZ, RZ, -R26 ;  /* 0x000000ffff1ae224 */ /* 0x000fe400078e0a1a */
[----:B------:R-:W-:-:S03]  /*22e0*/  @P4 VIADD R5, R5, 0x1 ;  /* 0x0000000105054836 */ /* 0x000fc60000000000 */
[----:B------:R-:W-:Y:S01]  /*22f0*/  SEL R26, R20, R26, !P5 ;  /* 0x0000001a141a7207 */ /* 0x000fe20006800000 */
[----:B------:R-:W-:-:S04]  /*2300*/  @!P2 IMAD.MOV R5, RZ, RZ, -R5 ;  /* 0x000000ffff05a224 */ /* 0x000fc800078e0a05 */
[----:B------:R-:W-:Y:S01]  /*2310*/  IMAD R26, R26, UR6, RZ ;  /* 0x000000061a1a7c24 */ /* 0x000fe2000f8e02ff */
[----:B------:R-:W-:-:S04]  /*2320*/  SEL R5, R20, R5, !P5 ;  /* 0x0000000514057207 */ /* 0x000fc80006800000 */
[----:B------:R-:W-:Y:S01]  /*2330*/  IADD3 R27, P1, PT, R26, R2, RZ ;  /* 0x000000021a1b7210 */ /* 0x000fe20007f3e0ff */
[----:B------:R-:W-:-:S03]  /*2340*/  IMAD R17, R5, UR6, RZ ;  /* 0x0000000605117c24 */ /* 0x000fc6000f8e02ff */
[-C--:B------:R-:W-:Y:S02]  /*2350*/  LEA.HI.X.SX32 R26, R26, R19.reuse, 0x1, P1 ;  /* 0x000000131a1a7211 */ /* 0x080fe400008f0eff */
[----:B------:R-:W-:Y:S02]  /*2360*/  IADD3 R5, P2, PT, R17, R2, RZ ;  /* 0x0000000211057210 */ /* 0x000fe40007f5e0ff */
[-C--:B------:R-:W-:Y:S02]  /*2370*/  LEA R16, P1, R27, R14.reuse, 0x2 ;  /* 0x0000000e1b107211 */ /* 0x080fe400078210ff */
[----:B------:R-:W-:Y:S02]  /*2380*/  LEA.HI.X.SX32 R19, R17, R19, 0x1, P2 ;  /* 0x0000001311137211 */ /* 0x000fe400010f0eff */
[----:B------:R-:W-:Y:S02]  /*2390*/  LEA.HI.X R17, R27, R15, R26, 0x2, P1 ;  /* 0x0000000f1b117211 */ /* 0x000fe400008f141a */
[----:B------:R-:W-:-:S03]  /*23a0*/  LEA R26, P1, R5, R14, 0x2 ;  /* 0x0000000e051a7211 */ /* 0x000fc600078210ff */
[----:B------:R-:W4:Y:S01]  /*23b0*/  LDG.E R16, desc[UR4][R16.64+0x18] ;  /* 0x0000180410107981 */ /* 0x000f22000c1e1900 */
[----:B------:R-:W-:-:S05]  /*23c0*/  LEA.HI.X R27, R5, R15, R19, 0x2, P1 ;  /* 0x0000000f051b7211 */ /* 0x000fca00008f1413 */
[----:B------:R-:W4:Y:S01]  /*23d0*/  LDG.E R26, desc[UR4][R26.64+0x1c] ;  /* 0x00001c041a1a7981 */ /* 0x000f22000c1e1900 */
[----:B------:R-:W-:Y:S01]  /*23e0*/  VIADD R2, R2, 0x8 ;  /* 0x0000000802027836 */ /* 0x000fe20000000000 */
[----:B--2--5:R-:W-:-:S04]  /*23f0*/  VIMNMX R25, PT, PT, R25, R18, !PT ;  /* 0x0000001219197248 */ /* 0x024fc80007fe0100 */
[----:B---3--:R-:W-:-:S04]  /*2400*/  VIMNMX R25, PT, PT, R25, R24, !PT ;  /* 0x0000001819197248 */ /* 0x008fc80007fe0100 */
[----:B----4-:R-:W-:-:S04]  /*2410*/  VIMNMX R25, PT, PT, R25, R6, !PT ;  /* 0x0000000619197248 */ /* 0x010fc80007fe0100 */
[----:B------:R-:W-:-:S04]  /*2420*/  VIMNMX R25, PT, PT, R25, R8, !PT ;  /* 0x0000000819197248 */ /* 0x000fc80007fe0100 */
[----:B------:R-:W-:-:S04]  /*2430*/  VIMNMX R25, PT, PT, R25, R10, !PT ;  /* 0x0000000a19197248 */ /* 0x000fc80007fe0100 */
[----:B------:R-:W-:-:S04]  /*2440*/  VIMNMX R25, PT, PT, R25, R12, !PT ;  /* 0x0000000c19197248 */ /* 0x000fc80007fe0100 */
[----:B------:R-:W-:-:S04]  /*2450*/  VIMNMX R25, PT, PT, R25, R16, !PT ;  /* 0x0000001019197248 */ /* 0x000fc80007fe0100 */
[----:B------:R-:W-:-:S07]  /*2460*/  VIMNMX R25, PT, PT, R25, R26, !PT ;  /* 0x0000001a19197248 */ /* 0x000fce0007fe0100 */
.L_x_3:
        /* <DEDUP_REMOVED lines=8> */
[----:B------:R-:W-:Y:S01]  /*24f0*/  VIADD R16, R2, 0x3 ;  /* 0x0000000302107836 */ /* 0x000fe20000000000 */
[----:B------:R-:W1:Y:S01]  /*2500*/  I2F.RP R9, R5 ;  /* 0x0000000500097306 */ /* 0x000e620000209400 */
[----:B------:R-:W2:Y:S01]  /*2510*/  LDCU UR6, c[0x0][0x39c] ;  /* 0x00007380ff0677ac */ /* 0x000ea20008000800 */
[----:B------:R-:W-:Y:S02]  /*2520*/  IABS R20, R12 ;  /* 0x0000000c00147213 */ /* 0x000fe40000000000 */
[----:B------:R-:W-:Y:S02]  /*2530*/  IABS R24, R16 ;  /* 0x0000001000187213 */ /* 0x000fe40000000000 */
[----:B------:R-:W-:-:S02]  /*2540*/  LOP3.LUT R12, R12, R21, RZ, 0x3c, !PT ;  /* 0x000000150c0c7212 */ /* 0x000fc400078e3cff */
[----:B------:R-:W-:Y:S01]  /*2550*/  LOP3.LUT R16, R16, R21, RZ, 0x3c, !PT ;  /* 0x0000001510107212 */ /* 0x000fe200078e3cff */
[----:B-1----:R-:W1:Y:S02]  /*2560*/  MUFU.RCP R9, R9 ;  /* 0x0000000900097308 */ /* 0x002e640000001000 */
[----:B-1----:R-:W-:-:S06]  /*2570*/  VIADD R6, R9, 0xffffffe ;  /* 0x0ffffffe09067836 */ /* 0x002fcc0000000000 */
[----:B------:R1:W3:Y:S02]  /*2580*/  F2I.FTZ.U32.TRUNC.NTZ R7, R6 ;  /* 0x0000000600077305 */ /* 0x0002e4000021f000 */
[----:B-1----:R-:W-:Y:S02]  /*2590*/  IMAD.MOV.U32 R6, RZ, RZ, RZ ;  /* 0x000000ffff067224 */ /* 0x002fe400078e00ff */
[----:B---3--:R-:W-:-:S04]  /*25a0*/  IMAD.MOV R8, RZ, RZ, -R7 ;  /* 0x000000ffff087224 */ /* 0x008fc800078e0a07 */
[----:B------:R-:W-:Y:S02]  /*25b0*/  IMAD R11, R8, R5, RZ ;  /* 0x00000005080b7224 */ /* 0x000fe400078e02ff */
[----:B------:R-:W-:Y:S02]  /*25c0*/  VIADD R8, R2, 0x2 ;  /* 0x0000000202087836 */ /* 0x000fe40000000000 */
[----:B------:R-:W-:-:S03]  /*25d0*/  IMAD.HI.U32 R11, R7, R11, R6 ;  /* 0x0000000b070b7227 */ /* 0x000fc600078e0006 */
[----:B------:R-:W-:Y:S02]  /*25e0*/  IABS R22, R8 ;  /* 0x0000000800167213 */ /* 0x000fe40000000000 */
[----:B------:R-:W-:Y:S01]  /*25f0*/  LOP3.LUT R8, R8, R21, RZ, 0x3c, !PT ;  /* 0x0000001508087212 */ /* 0x000fe200078e3cff */
[----:B------:R-:W-:-:S04]  /*2600*/  IMAD.HI.U32 R7, R11, R18, RZ ;  /* 0x000000120b077227 */ /* 0x000fc800078e00ff */
[----:B------:R-:W-:-:S04]  /*2610*/  IMAD.HI.U32 R10, R11, R20, RZ ;  /* 0x000000140b0a7227 */ /* 0x000fc800078e00ff */
[----:B------:R-:W-:Y:S02]  /*2620*/  IMAD.MOV R13, RZ, RZ, -R7 ;  /* 0x000000ffff0d7224 */ /* 0x000fe400078e0a07 */
[----:B------:R-:W-:Y:S02]  /*2630*/  IMAD.MOV R9, RZ, RZ, -R10 ;  /* 0x000000ffff097224 */ /* 0x000fe400078e0a0a */
[----:B------:R-:W-:-:S04]  /*2640*/  IMAD.HI.U32 R6, R11, R22, RZ ;  /* 0x000000160b067227 */ /* 0x000fc800078e00ff */
[C---:B------:R-:W-:Y:S02]  /*2650*/  IMAD R18, R5.reuse, R13, R18 ;  /* 0x0000000d05127224 */ /* 0x040fe400078e0212 */
[----:B------:R-:W-:Y:S02]  /*2660*/  IMAD R20, R5, R9, R20 ;  /* 0x0000000905147224 */ /* 0x000fe400078e0214 */
[----:B------:R-:W-:Y:S01]  /*2670*/  IMAD.HI.U32 R9, R11, R24, RZ ;  /* 0x000000180b097227 */ /* 0x000fe200078e00ff */
[C---:B------:R-:W-:Y:S02]  /*2680*/  ISETP.GT.U32.AND P5, PT, R5.reuse, R18, PT ;  /* 0x000000120500720c */ /* 0x040fe40003fa4070 */
[----:B------:R-:W-:Y:S01]  /*2690*/  ISETP.GT.U32.AND P3, PT, R5, R20, PT ;  /* 0x000000140500720c */ /* 0x000fe20003f64070 */
[----:B------:R-:W-:-:S04]  /*26a0*/  IMAD.MOV R11, RZ, RZ, -R6 ;  /* 0x000000ffff0b7224 */ /* 0x000fc800078e0a06 */
[----:B------:R-:W-:Y:S02]  /*26b0*/  IMAD R22, R5, R11, R22 ;  /* 0x0000000b05167224 */ /* 0x000fe400078e0216 */
[----:B------:R-:W-:-:S03]  /*26c0*/  IMAD.MOV R11, RZ, RZ, -R9 ;  /* 0x000000ffff0b7224 */ /* 0x000fc600078e0a09 */
[C---:B------:R-:W-:Y:S01]  /*26d0*/  ISETP.GT.U32.AND P2, PT, R5.reuse, R22, PT ;  /* 0x000000160500720c */ /* 0x040fe20003f44070 */
[C---:B------:R-:W-:Y:S01]  /*26e0*/  IMAD R24, R5.reuse, R11, R24 ;  /* 0x0000000b05187224 */ /* 0x040fe200078e0218 */
[----:B------:R-:W-:Y:S01]  /*26f0*/  LOP3.LUT R11, R2, R21, RZ, 0x3c, !PT ;  /* 0x00000015020b7212 */ /* 0x000fe200078e3cff */
[--C-:B------:R-:W-:Y:S02]  /*2700*/  @!P5 IMAD.IADD R18, R18, 0x1, -R5.reuse ;  /* 0x000000011212d824 */ /* 0x100fe400078e0a05 */
[----:B------:R-:W-:Y:S01]  /*2710*/  @!P3 IMAD.IADD R20, R20, 0x1, -R5 ;  /* 0x000000011414b824 */ /* 0x000fe200078e0a05 */
[----:B------:R-:W-:Y:S01]  /*2720*/  ISETP.GT.U32.AND P1, PT, R5, R24, PT ;  /* 0x000000180500720c */ /* 0x000fe20003f24070 */
[----:B------:R-:W-:Y:S01]  /*2730*/  @!P3 VIADD R10, R10, 0x1 ;  /* 0x000000010a0ab836 */ /* 0x000fe20000000000 */
[-C--:B------:R-:W-:Y:S01]  /*2740*/  ISETP.GE.U32.AND P6, PT, R18, R5.reuse, PT ;  /* 0x000000051200720c */ /* 0x080fe20003fc6070 */
[----:B------:R-:W-:Y:S01]  /*2750*/  @!P5 VIADD R7, R7, 0x1 ;  /* 0x000000010707d836 */ /* 0x000fe20000000000 */
[----:B------:R-:W-:-:S03]  /*2760*/  ISETP.GE.U32.AND P4, PT, R20, R5, PT ;  /* 0x000000051400720c */ /* 0x000fc60003f86070 */
[--C-:B------:R-:W-:Y:S02]  /*2770*/  @!P2 IMAD.IADD R22, R22, 0x1, -R5.reuse ;  /* 0x000000011616a824 */ /* 0x100fe400078e0a05 */
[----:B------:R-:W-:Y:S01]  /*2780*/  @!P2 VIADD R6, R6, 0x1 ;  /* 0x000000010606a836 */ /* 0x000fe20000000000 */
[----:B------:R-:W-:Y:S02]  /*2790*/  ISETP.GE.AND P2, PT, R8, RZ, PT ;  /* 0x000000ff0800720c */ /* 0x000fe40003f46270 */
[----:B------:R-:W-:Y:S01]  /*27a0*/  ISETP.GE.U32.AND P3, PT, R22, R5, PT ;  /* 0x000000051600720c */ /* 0x000fe20003f66070 */
[----:B------:R-:W-:Y:S01]  /*27b0*/  @!P1 IMAD.IADD R24, R24, 0x1, -R5 ;  /* 0x0000000118189824 */ /* 0x000fe200078e0a05 */
[----:B------:R-:W-:Y:S01]  /*27c0*/  LOP3.LUT R8, RZ, R21, RZ, 0x33, !PT ;  /* 0x00000015ff087212 */ /* 0x000fe200078e33ff */
[----:B------:R-:W-:Y:S01]  /*27d0*/  @P6 VIADD R7, R7, 0x1 ;  /* 0x0000000107076836 */ /* 0x000fe20000000000 */
[----:B------:R-:W-:Y:S01]  /*27e0*/  ISETP.GE.AND P6, PT, R12, RZ, PT ;  /* 0x000000ff0c00720c */ /* 0x000fe20003fc6270 */
[----:B------:R-:W-:Y:S01]  /*27f0*/  @P4 VIADD R10, R10, 0x1 ;  /* 0x000000010a0a4836 */ /* 0x000fe20000000000 */
[----:B------:R-:W-:Y:S01]  /*2800*/  ISETP.GE.AND P4, PT, R11, RZ, PT ;  /* 0x000000ff0b00720c */ /* 0x000fe20003f86270 */
[----:B------:R-:W-:Y:S01]  /*2810*/  @!P1 VIADD R9, R9, 0x1 ;  /* 0x0000000109099836 */ /* 0x000fe20000000000 */
[----:B------:R-:W-:-:S02]  /*2820*/  ISETP.GE.U32.AND P5, PT, R24, R5, PT ;  /* 0x000000051800720c */ /* 0x000fc40003fa6070 */
[----:B------:R-:W-:-:S03]  /*2830*/  ISETP.NE.AND P1, PT, R21, RZ, PT ;  /* 0x000000ff1500720c */ /* 0x000fc60003f25270 */
[----:B------:R-:W-:Y:S01]  /*2840*/  @P3 VIADD R6, R6, 0x1 ;  /* 0x0000000106063836 */ /* 0x000fe20000000000 */
[----:B------:R-:W-:-:S03]  /*2850*/  ISETP.GE.AND P3, PT, R16, RZ, PT ;  /* 0x000000ff1000720c */ /* 0x000fc60003f66270 */
[----:B------:R-:W-:Y:S02]  /*2860*/  @!P6 IMAD.MOV R10, RZ, RZ, -R10 ;  /* 0x000000ffff0ae224 */ /* 0x000fe400078e0a0a */
[----:B------:R-:W-:Y:S02]  /*2870*/  @!P4 IMAD.MOV R7, RZ, RZ, -R7 ;  /* 0x000000ffff07c224 */ /* 0x000fe400078e0a07 */
[----:B------:R-:W-:Y:S01]  /*2880*/  @P5 VIADD R9, R9, 0x1 ;  /* 0x0000000109095836 */ /* 0x000fe20000000000 */
[C---:B------:R-:W-:Y:S01]  /*2890*/  SEL R10, R8.reuse, R10, !P1 ;  /* 0x0000000a080a7207 */ /* 0x040fe20004800000 */
[----:B------:R-:W-:Y:S01]  /*28a0*/  @!P2 IMAD.MOV R6, RZ, RZ, -R6 ;  /* 0x000000ffff06a224 */ /* 0x000fe200078e0a06 */
[----:B------:R-:W-:-:S03]  /*28b0*/  SEL R7, R8, R7, !P1 ;  /* 0x0000000708077207 */ /* 0x000fc60004800000 */
[----:B------:R-:W-:Y:S01]  /*28c0*/  @!P3 IMAD.MOV R9, RZ, RZ, -R9 ;  /* 0x000000ffff09b224 */ /* 0x000fe200078e0a09 */
[----:B------:R-:W-:Y:S01]  /*28d0*/  SEL R6, R8, R6, !P1 ;  /* 0x0000000608067207 */ /* 0x000fe20004800000 */
[----:B--2---:R-:W-:Y:S01]  /*28e0*/  IMAD R5, R10, UR6, RZ ;  /* 0x000000060a057c24 */ /* 0x004fe2000f8e02ff */
[--C-:B------:R-:W-:Y:S01]  /*28f0*/  SHF.R.S32.HI R10, RZ, 0x1f, R2.reuse ;  /* 0x0000001fff0a7819 */ /* 0x100fe20000011402 */
[----:B------:R-:W-:Y:S01]  /*2900*/  IMAD R7, R7, UR6, R2 ;  /* 0x0000000607077c24 */ /* 0x000fe2000f8e0202 */
[----:B------:R-:W-:Y:S01]  /*2910*/  SEL R8, R8, R9, !P1 ;  /* 0x0000000908087207 */ /* 0x000fe20004800000 */
[----:B------:R-:W-:Y:S01]  /*2920*/  IMAD R9, R6, UR6, RZ ;  /* 0x0000000606097c24 */ /* 0x000fe2000f8e02ff */
[----:B------:R-:W-:Y:S01]  /*2930*/  IADD3 R19, P1, PT, R2, R5, RZ ;  /* 0x0000000502137210 */ /* 0x000fe20007f3e0ff */
[----:B------:R-:W-:-:S03]  /*2940*/  IMAD.WIDE R12, R7, 0x4, R14 ;  /* 0x00000004070c7825 */ /* 0x000fc600078e020e */
[----:B------:R-:W-:Y:S01]  /*2950*/  IADD3 R17, P2, PT, R9, R2, RZ ;  /* 0x0000000209117210 */ /* 0x000fe20007f5e0ff */
[----:B------:R-:W-:Y:S01]  /*2960*/  IMAD R11, R8, UR6, RZ ;  /* 0x00000006080b7c24 */ /* 0x000fe2000f8e02ff */
[----:B------:R-:W-:Y:S01]  /*2970*/  LEA.HI.X.SX32 R7, R5, R10, 0x1, P1 ;  /* 0x0000000a05077211 */ /* 0x000fe200008f0eff */
[----:B------:R-:W2:Y:S01]  /*2980*/  LDG.E R12, desc[UR4][R12.64] ;  /* 0x000000040c0c7981 */ /* 0x000ea2000c1e1900 */
[----:B------:R-:W-:Y:S02]  /*2990*/  LEA R6, P1, R19, R14, 0x2 ;  /* 0x0000000e13067211 */ /* 0x000fe400078210ff */
[----:B------:R-:W-:Y:S02]  /*29a0*/  IADD3 R5, P3, PT, R11, R2, RZ ;  /* 0x000000020b057210 */ /* 0x000fe40007f7e0ff */
[----:B------:R-:W-:Y:S02]  /*29b0*/  LEA.HI.X.SX32 R9, R9, R10, 0x1, P2 ;  /* 0x0000000a09097211 */ /* 0x000fe400010f0eff */
[----:B------:R-:W-:-:S02]  /*29c0*/  LEA R8, P2, R17, R14, 0x2 ;  /* 0x0000000e11087211 */ /* 0x000fc400078410ff */
[-C--:B------:R-:W-:Y:S02]  /*29d0*/  LEA.HI.X R7, R19, R15.reuse, R7, 0x2, P1 ;  /* 0x0000000f13077211 */ /* 0x080fe400008f1407 */
[----:B------:R-:W-:Y:S02]  /*29e0*/  LEA.HI.X.SX32 R11, R11, R10, 0x1, P3 ;  /* 0x0000000a0b0b7211 */ /* 0x000fe400018f0eff */
[----:B------:R-:W-:Y:S01]  /*29f0*/  LEA.HI.X R9, R17, R15, R9, 0x2, P2 ;  /* 0x0000000f11097211 */ /* 0x000fe200010f1409 */
[----:B------:R-:W3:Y:S01]  /*2a00*/  LDG.E R6, desc[UR4][R6.64+0x4] ;  /* 0x0000040406067981 */ /* 0x000ee2000c1e1900 */
        /* <DEDUP_REMOVED lines=8> */
[----:B------:R-:W-:-:S07]  /*2a90*/  VIMNMX R25, PT, PT, R25, R10, !PT ;  /* 0x0000000a19197248 */ /* 0x000fce0007fe0100 */
.L_x_4:
[----:B------:R-:W-:Y:S05]  /*2aa0*/  @!P0 BRA `(.L_x_0) ;  /* 0x0000000000908947 */ /* 0x000fea0003800000 */
[-C--:B------:R-:W-:Y:S01]  /*2ab0*/  IABS R5, R21.reuse ;  /* 0x0000001500057213 */ /* 0x080fe20000000000 */
[----:B------:R-:W1:Y:S01]  /*2ac0*/  LDC R7, c[0x0][0x398] ;  /* 0x0000e600ff077b82 */ /* 0x000e620000000800 */
[----:B------:R-:W-:Y:S01]  /*2ad0*/  ISETP.NE.AND P3, PT, R21, RZ, PT ;  /* 0x000000ff1500720c */ /* 0x000fe20003f65270 */
[----:B------:R-:W-:Y:S01]  /*2ae0*/  IMAD.MOV R4, RZ, RZ, -R4 ;  /* 0x000000ffff047224 */ /* 0x000fe200078e0a04 */
[----:B------:R-:W2:Y:S01]  /*2af0*/  I2F.RP R6, R5 ;  /* 0x0000000500067306 */ /* 0x000ea20000209400 */
[----:B------:R-:W-:Y:S01]  /*2b00*/  LOP3.LUT R21, RZ, R21, RZ, 0x33, !PT ;  /* 0x00000015ff157212 */ /* 0x000fe200078e33ff */
[----:B------:R-:W3:Y:S06]  /*2b10*/  LDCU UR6, c[0x0][0x39c] ;  /* 0x00007380ff0677ac */ /* 0x000eec0008000800 */
[----:B--2---:R-:W2:Y:S02]  /*2b20*/  MUFU.RCP R6, R6 ;  /* 0x0000000600067308 */ /* 0x004ea40000001000 */
[----:B--2---:R-:W-:-:S06]  /*2b30*/  VIADD R8, R6, 0xffffffe ;  /* 0x0ffffffe06087836 */ /* 0x004fcc0000000000 */
[----:B------:R2:W4:Y:S02]  /*2b40*/  F2I.FTZ.U32.TRUNC.NTZ R9, R8 ;  /* 0x0000000800097305 */ /* 0x000524000021f000 */
[----:B--2---:R-:W-:Y:S02]  /*2b50*/  IMAD.MOV.U32 R8, RZ, RZ, RZ ;  /* 0x000000ffff087224 */ /* 0x004fe400078e00ff */
[----:B----4-:R-:W-:-:S04]  /*2b60*/  IMAD.MOV R10, RZ, RZ, -R9 ;  /* 0x000000ffff0a7224 */ /* 0x010fc800078e0a09 */
[----:B------:R-:W-:-:S04]  /*2b70*/  IMAD R11, R10, R5, RZ ;  /* 0x000000050a0b7224 */ /* 0x000fc800078e02ff */
[----:B-1-3--:R-:W-:-:S07]  /*2b80*/  IMAD.HI.U32 R11, R9, R11, R8 ;  /* 0x0000000b090b7227 */ /* 0x00afce00078e0008 */
.L_x_5:
[----:B------:R-:W-:Y:S02]  /*2b90*/  IABS R8, R2 ;  /* 0x0000000200087213 */ /* 0x000fe40000000000 */
[----:B------:R-:W-:-:S03]  /*2ba0*/  IABS R13, R7 ;  /* 0x00000007000d7213 */ /* 0x000fc60000000000 */
[----:B------:R-:W-:-:S04]  /*2bb0*/  IMAD.HI.U32 R6, R11, R8, RZ ;  /* 0x000000080b067227 */ /* 0x000fc800078e00ff */
[----:B------:R-:W-:-:S04]  /*2bc0*/  IMAD.MOV R9, RZ, RZ, -R6 ;  /* 0x000000ffff097224 */ /* 0x000fc800078e0a06 */
[----:B------:R-:W-:-:S05]  /*2bd0*/  IMAD R8, R13, R9, R8 ;  /* 0x000000090d087224 */ /* 0x000fca00078e0208 */
[----:B------:R-:W-:-:S13]  /*2be0*/  ISETP.GT.U32.AND P1, PT, R5, R8, PT ;  /* 0x000000080500720c */ /* 0x000fda0003f24070 */
[----:B------:R-:W-:Y:S02]  /*2bf0*/  @!P1 IMAD.IADD R8, R8, 0x1, -R13 ;  /* 0x0000000108089824 */ /* 0x000fe400078e0a0d */
[----:B------:R-:W-:-:S03]  /*2c00*/  @!P1 VIADD R6, R6, 0x1 ;  /* 0x0000000106069836 */ /* 0x000fc60000000000 */
[----:B------:R-:W-:Y:S02]  /*2c10*/  ISETP.GE.U32.AND P0, PT, R8, R5, PT ;  /* 0x000000050800720c */ /* 0x000fe40003f06070 */
[----:B------:R-:W-:-:S04]  /*2c20*/  LOP3.LUT R8, R2, R7, RZ, 0x3c, !PT ;  /* 0x0000000702087212 */ /* 0x000fc800078e3cff */
[----:B------:R-:W-:-:S07]  /*2c30*/  ISETP.GE.AND P2, PT, R8, RZ, PT ;  /* 0x000000ff0800720c */ /* 0x000fce0003f46270 */
[----:B------:R-:W-:-:S06]  /*2c40*/  @P0 VIADD R6, R6, 0x1 ;  /* 0x0000000106060836 */ /* 0x000fcc0000000000 */
[----:B------:R-:W-:-:S05]  /*2c50*/  @!P2 IMAD.MOV R6, RZ, RZ, -R6 ;  /* 0x000000ffff06a224 */ /* 0x000fca00078e0a06 */
[----:B------:R-:W-:-:S05]  /*2c60*/  SEL R9, R21, R6, !P3 ;  /* 0x0000000615097207 */ /* 0x000fca0005800000 */
[----:B------:R-:W-:-:S04]  /*2c70*/  IMAD R9, R9, UR6, R2 ;  /* 0x0000000609097c24 */ /* 0x000fc8000f8e0202 */
[----:B------:R-:W-:-:S06]  /*2c80*/  IMAD.WIDE R8, R9, 0x4, R14 ;  /* 0x0000000409087825 */ /* 0x000fcc00078e020e */
[----:B------:R-:W2:Y:S01]  /*2c90*/  LDG.E R8, desc[UR4][R8.64] ;  /* 0x0000000408087981 */ /* 0x000ea2000c1e1900 */
[----:B------:R-:W-:Y:S02]  /*2ca0*/  VIADD R4, R4, 0x1 ;  /* 0x0000000104047836 */ /* 0x000fe40000000000 */
[----:B------:R-:W-:-:S03]  /*2cb0*/  VIADD R2, R2, 0x1 ;  /* 0x0000000102027836 */ /* 0x000fc60000000000 */
[----:B------:R-:W-:Y:S02]  /*2cc0*/  ISETP.NE.AND P0, PT, R4, RZ, PT ;  /* 0x000000ff0400720c */ /* 0x000fe40003f05270 */
[----:B--2--5:R-:W-:-:S11]  /*2cd0*/  VIMNMX R25, PT, PT, R8, R25, !PT ;  /* 0x0000001908197248 */ /* 0x024fd60007fe0100 */
[----:B------:R-:W-:Y:S05]  /*2ce0*/  @P0 BRA `(.L_x_5) ;  /* 0xfffffffc00a80947 */ /* 0x000fea000383ffff */
.L_x_0:
[----:B------:R-:W1:Y:S01]  /*2cf0*/  LDC.64 R4, c[0x0][0x388] ;  /* 0x0000e200ff047b82 */ /* 0x000e620000000a00 */
[----:B------:R-:W2:Y:S02]  /*2d00*/  LDCU UR7, c[0x0][0x394] ;  /* 0x00007280ff0777ac */ /* 0x000ea40008000800 */
[----:B--2---:R-:W-:-:S04]  /*2d10*/  IMAD R3, R3, UR7, R0 ;  /* 0x0000000703037c24 */ /* 0x004fc8000f8e0200 */
[----:B-1----:R-:W-:-:S05]  /*2d20*/  IMAD.WIDE R2, R3, 0x4, R4 ;  /* 0x0000000403027825 */ /* 0x002fca00078e0204 */
[----:B-----5:R-:W-:Y:S01]  /*2d30*/  STG.E desc[UR4][R2.64], R25 ;  /* 0x0000001902007986 */ /* 0x020fe2000c101904 */
[----:B------:R-:W-:Y:S05]  /*2d40*/  EXIT ;  /* 0x000000000000794d */ /* 0x000fea0003800000 */
.L_x_6:
[----:B------:R-:W-:-:S00]  /*2d50*/  BRA `(.L_x_6) ;  /* 0xfffffffc00fc7947 */ /* 0x000fc0000383ffff */
[----:B------:R-:W-:-:S00]  /*2d60*/  NOP ;  /* 0x0000000000007918 */ /* 0x000fc00000000000 */
        /* <DEDUP_REMOVED lines=9> */
.L_x_7:


//--------------------- .nv.shared.reserved.0     --------------------------
	.section	.nv.shared.reserved.0,"aw",@nobits
	.weak		__nv_reservedSMEM_offset_0_alias
	.size		__nv_reservedSMEM_offset_0_alias, 0, 64
	.other		__nv_reservedSMEM_offset_0_alias,@"STO_CUDA_RESERVED_SHARED STV_DEFAULT"
__nv_reservedSMEM_offset_0_alias:
	.zero		0
	.zero		64


//--------------------- .nv.constant0._Z15MaxPoolingFunctPiS_iiii --------------------------
	.section	.nv.constant0._Z15MaxPoolingFunctPiS_iiii,"a",@progbits
	.sectionflags	@""
	.align	4
.nv.constant0._Z15MaxPoolingFunctPiS_iiii:
	.zero		928


//--------------------- SYMBOLS --------------------------

	.type		.nv.reservedSmem.offset0,@object
	.size		.nv.reservedSmem.offset0,0x4
